//
// Generated by NVIDIA NVVM Compiler
//
// Compiler Build ID: CL-36424714
// Cuda compilation tools, release 13.0, V13.0.88
// Based on NVVM 20.0.0
//

.version 9.0
.target sm_100
.address_size 64

	// .globl	mega_fused_vasil_accuracy
.const .align 4 .b8 c_tmax[20] = {0, 0, 96, 65, 0, 0, 140, 65, 0, 0, 168, 65, 0, 0, 196, 65, 0, 0, 224, 65};
.const .align 4 .b8 c_thalf[60] = {0, 0, 200, 65, 184, 30, 225, 65, 236, 81, 250, 65, 82, 184, 9, 66, 174, 71, 22, 66, 10, 215, 34, 66, 164, 112, 47, 66, 0, 0, 60, 66, 92, 143, 72, 66, 246, 40, 85, 66, 82, 184, 97, 66, 174, 71, 110, 66, 10, 215, 122, 66, 82, 184, 131, 66, 0, 0, 138, 66};
.const .align 4 .b8 c_default_ic50[44] = {154, 153, 89, 63, 41, 92, 143, 63, 123, 20, 110, 63, 102, 102, 134, 63, 72, 225, 122, 63, 72, 225, 154, 63, 10, 215, 99, 63, 113, 61, 138, 63, 51, 51, 115, 63, 10, 215, 131, 63, 0, 0, 128, 63};
// _ZZ25mega_fused_vasil_accuracyE9smem_ic50 has been demoted
// _ZZ25mega_fused_vasil_accuracyE13smem_escape_y has been demoted
// _ZZ25mega_fused_vasil_accuracyE15smem_immunity_y has been demoted
// _ZZ25mega_fused_vasil_accuracyE17smem_weighted_avg has been demoted
// _ZZ25mega_fused_vasil_accuracyE14smem_local_min has been demoted
// _ZZ25mega_fused_vasil_accuracyE14smem_local_max has been demoted
.global .align 1 .b8 _ZN32_INTERNAL_fa85e950_4_k_cu_c_tmax4cuda3std3__434_GLOBAL__N__fa85e950_4_k_cu_c_tmax6ignoreE[1];
.global .align 1 .b8 _ZN32_INTERNAL_fa85e950_4_k_cu_c_tmax4cuda3std3__45__cpo5beginE[1];
.global .align 1 .b8 _ZN32_INTERNAL_fa85e950_4_k_cu_c_tmax4cuda3std3__45__cpo3endE[1];
.global .align 1 .b8 _ZN32_INTERNAL_fa85e950_4_k_cu_c_tmax4cuda3std3__45__cpo6cbeginE[1];
.global .align 1 .b8 _ZN32_INTERNAL_fa85e950_4_k_cu_c_tmax4cuda3std3__45__cpo4cendE[1];
.global .align 1 .b8 _ZN32_INTERNAL_fa85e950_4_k_cu_c_tmax4cuda3std3__419piecewise_constructE[1];
.global .align 1 .b8 _ZN32_INTERNAL_fa85e950_4_k_cu_c_tmax4cuda3std3__48in_placeE[1];
.global .align 1 .b8 _ZN32_INTERNAL_fa85e950_4_k_cu_c_tmax4cuda3std6ranges3__45__cpo4swapE[1];
.global .align 1 .b8 _ZN32_INTERNAL_fa85e950_4_k_cu_c_tmax4cuda3std6ranges3__45__cpo9iter_moveE[1];
.global .align 1 .b8 _ZN32_INTERNAL_fa85e950_4_k_cu_c_tmax4cuda3std6ranges3__45__cpo7advanceE[1];

.visible .entry mega_fused_vasil_accuracy(
	.param .u64 .ptr .align 1 mega_fused_vasil_accuracy_param_0,
	.param .u64 .ptr .align 1 mega_fused_vasil_accuracy_param_1,
	.param .u64 .ptr .align 1 mega_fused_vasil_accuracy_param_2,
	.param .u64 .ptr .align 1 mega_fused_vasil_accuracy_param_3,
	.param .u64 .ptr .align 1 mega_fused_vasil_accuracy_param_4,
	.param .u64 .ptr .align 1 mega_fused_vasil_accuracy_param_5,
	.param .u64 .ptr .align 1 mega_fused_vasil_accuracy_param_6,
	.param .u64 .ptr .align 1 mega_fused_vasil_accuracy_param_7,
	.param .f64 mega_fused_vasil_accuracy_param_8,
	.param .u32 mega_fused_vasil_accuracy_param_9,
	.param .u32 mega_fused_vasil_accuracy_param_10,
	.param .u32 mega_fused_vasil_accuracy_param_11,
	.param .u32 mega_fused_vasil_accuracy_param_12
)
{
	.reg .pred 	%p<158>;
	.reg .b16 	%rs<13>;
	.reg .b32 	%r<143>;
	.reg .b32 	%f<534>;
	.reg .b64 	%rd<66>;
	.reg .b64 	%fd<175>;
	// demoted variable
	.shared .align 4 .b8 _ZZ25mega_fused_vasil_accuracyE9smem_ic50[44];
	// demoted variable
	.shared .align 4 .b8 _ZZ25mega_fused_vasil_accuracyE13smem_escape_y[44];
	// demoted variable
	.shared .align 8 .b8 _ZZ25mega_fused_vasil_accuracyE15smem_immunity_y[600];
	// demoted variable
	.shared .align 8 .b8 _ZZ25mega_fused_vasil_accuracyE17smem_weighted_avg[600];
	// demoted variable
	.shared .align 8 .b8 _ZZ25mega_fused_vasil_accuracyE14smem_local_min[2048];
	// demoted variable
	.shared .align 8 .b8 _ZZ25mega_fused_vasil_accuracyE14smem_local_max[2048];
	ld.param.u64 	%rd13, [mega_fused_vasil_accuracy_param_0];
	ld.param.u64 	%rd20, [mega_fused_vasil_accuracy_param_1];
	ld.param.u64 	%rd14, [mega_fused_vasil_accuracy_param_2];
	ld.param.u64 	%rd15, [mega_fused_vasil_accuracy_param_3];
	ld.param.u64 	%rd16, [mega_fused_vasil_accuracy_param_4];
	ld.param.u64 	%rd17, [mega_fused_vasil_accuracy_param_5];
	ld.param.u32 	%r30, [mega_fused_vasil_accuracy_param_9];
	ld.param.u32 	%r31, [mega_fused_vasil_accuracy_param_10];
	ld.param.u32 	%r32, [mega_fused_vasil_accuracy_param_11];
	ld.param.u32 	%r33, [mega_fused_vasil_accuracy_param_12];
	cvta.to.global.u64 	%rd1, %rd14;
	cvta.to.global.u64 	%rd2, %rd13;
	cvta.to.global.u64 	%rd3, %rd20;
	mov.u32 	%r1, %ctaid.x;
	mov.u32 	%r2, %ctaid.y;
	setp.ge.s32 	%p1, %r1, %r30;
	setp.ge.s32 	%p2, %r2, %r31;
	or.pred  	%p3, %p1, %p2;
	@%p3 bra 	$L__BB0_105;
	add.s32 	%r3, %r33, %r2;
	setp.ge.s32 	%p4, %r3, %r32;
	setp.lt.s32 	%p5, %r3, 1;
	or.pred  	%p6, %p4, %p5;
	@%p6 bra 	$L__BB0_105;
	mad.lo.s32 	%r34, %r31, %r1, %r2;
	cvt.u64.u32 	%rd21, %r34;
	cvta.to.global.u64 	%rd22, %rd16;
	add.s64 	%rd23, %rd22, %rd21;
	ld.global.nc.u8 	%rs3, [%rd23];
	cvt.u16.u8 	%rs1, %rs3;
	cvta.to.global.u64 	%rd24, %rd17;
	mul.wide.u32 	%rd25, %r34, 4;
	add.s64 	%rd4, %rd24, %rd25;
	setp.eq.s16 	%p7, %rs1, 0;
	@%p7 bra 	$L__BB0_105;
	ld.global.nc.f32 	%f149, [%rd4];
	abs.f32 	%f150, %f149;
	setp.lt.f32 	%p8, %f150, 0f3D4CCCCD;
	@%p8 bra 	$L__BB0_105;
	mad.lo.s32 	%r35, %r32, %r1, %r3;
	mul.wide.s32 	%rd26, %r35, 4;
	add.s64 	%rd27, %rd3, %rd26;
	ld.global.nc.f32 	%f151, [%rd27];
	setp.lt.f32 	%p9, %f151, 0f3CF5C28F;
	@%p9 bra 	$L__BB0_105;
	mov.u32 	%r4, %tid.x;
	setp.gt.u32 	%p10, %r4, 10;
	@%p10 bra 	$L__BB0_10;
	setp.eq.s64 	%p11, %rd15, 0;
	@%p11 bra 	$L__BB0_8;
	cvta.to.global.u64 	%rd28, %rd15;
	mul.wide.u32 	%rd29, %r4, 4;
	add.s64 	%rd30, %rd28, %rd29;
	ld.global.nc.f32 	%f521, [%rd30];
	bra.uni 	$L__BB0_9;
$L__BB0_8:
	mul.wide.u32 	%rd31, %r4, 4;
	mov.u64 	%rd32, c_default_ic50;
	add.s64 	%rd33, %rd32, %rd31;
	ld.const.f32 	%f521, [%rd33];
$L__BB0_9:
	shl.b32 	%r36, %r4, 2;
	mov.u32 	%r37, _ZZ25mega_fused_vasil_accuracyE9smem_ic50;
	add.s32 	%r38, %r37, %r36;
	st.shared.f32 	[%r38], %f521;
	mad.lo.s32 	%r39, %r1, 11, %r4;
	mul.wide.u32 	%rd34, %r39, 4;
	add.s64 	%rd35, %rd2, %rd34;
	ld.global.nc.f32 	%f152, [%rd35];
	mov.u32 	%r40, _ZZ25mega_fused_vasil_accuracyE13smem_escape_y;
	add.s32 	%r41, %r40, %r36;
	st.shared.f32 	[%r41], %f152;
$L__BB0_10:
	barrier.sync 	0;
	shr.u32 	%r137, %r4, 5;
	mov.u32 	%r42, %tid.y;
	mov.u32 	%r43, %tid.z;
	mov.u32 	%r44, %ntid.x;
	mov.u32 	%r45, %ntid.y;
	mad.lo.s32 	%r46, %r43, %r45, %r42;
	mad.lo.s32 	%r47, %r46, %r44, %r4;
	and.b32  	%r6, %r47, 31;
	mul.lo.s32 	%r7, %r3, %r30;
	mov.u64 	%rd37, c_tmax;
	mov.u64 	%rd39, c_thalf;
$L__BB0_11:
	setp.ge.u32 	%p12, %r6, %r7;
	mov.f64 	%fd156, 0d0000000000000000;
	@%p12 bra 	$L__BB0_47;
	cvt.u16.u32 	%rs4, %r137;
	and.b16  	%rs5, %rs4, 255;
	mul.lo.s16 	%rs6, %rs5, 137;
	shr.u16 	%rs7, %rs6, 11;
	cvt.u32.u16 	%r48, %rs7;
	mul.wide.u32 	%rd36, %r48, 4;
	add.s64 	%rd5, %rd37, %rd36;
	mul.lo.s16 	%rs8, %rs7, 15;
	sub.s16 	%rs9, %rs4, %rs8;
	cvt.u32.u16 	%r49, %rs9;
	and.b32  	%r50, %r49, 255;
	mul.wide.u32 	%rd38, %r50, 4;
	add.s64 	%rd6, %rd39, %rd38;
	ld.shared.f32 	%f153, [_ZZ25mega_fused_vasil_accuracyE13smem_escape_y];
	add.f32 	%f4, %f153, 0f3F800000;
	ld.shared.f32 	%f5, [_ZZ25mega_fused_vasil_accuracyE9smem_ic50];
	ld.shared.f32 	%f154, [_ZZ25mega_fused_vasil_accuracyE13smem_escape_y+4];
	add.f32 	%f6, %f154, 0f3F800000;
	ld.shared.f32 	%f7, [_ZZ25mega_fused_vasil_accuracyE9smem_ic50+4];
	ld.shared.f32 	%f155, [_ZZ25mega_fused_vasil_accuracyE13smem_escape_y+8];
	add.f32 	%f8, %f155, 0f3F800000;
	ld.shared.f32 	%f9, [_ZZ25mega_fused_vasil_accuracyE9smem_ic50+8];
	ld.shared.f32 	%f156, [_ZZ25mega_fused_vasil_accuracyE13smem_escape_y+12];
	add.f32 	%f10, %f156, 0f3F800000;
	ld.shared.f32 	%f11, [_ZZ25mega_fused_vasil_accuracyE9smem_ic50+12];
	ld.shared.f32 	%f157, [_ZZ25mega_fused_vasil_accuracyE13smem_escape_y+16];
	add.f32 	%f12, %f157, 0f3F800000;
	ld.shared.f32 	%f13, [_ZZ25mega_fused_vasil_accuracyE9smem_ic50+16];
	ld.shared.f32 	%f158, [_ZZ25mega_fused_vasil_accuracyE13smem_escape_y+20];
	add.f32 	%f14, %f158, 0f3F800000;
	ld.shared.f32 	%f15, [_ZZ25mega_fused_vasil_accuracyE9smem_ic50+20];
	ld.shared.f32 	%f159, [_ZZ25mega_fused_vasil_accuracyE13smem_escape_y+24];
	add.f32 	%f16, %f159, 0f3F800000;
	ld.shared.f32 	%f17, [_ZZ25mega_fused_vasil_accuracyE9smem_ic50+24];
	ld.shared.f32 	%f160, [_ZZ25mega_fused_vasil_accuracyE13smem_escape_y+28];
	add.f32 	%f18, %f160, 0f3F800000;
	ld.shared.f32 	%f19, [_ZZ25mega_fused_vasil_accuracyE9smem_ic50+28];
	ld.shared.f32 	%f161, [_ZZ25mega_fused_vasil_accuracyE13smem_escape_y+32];
	add.f32 	%f20, %f161, 0f3F800000;
	ld.shared.f32 	%f21, [_ZZ25mega_fused_vasil_accuracyE9smem_ic50+32];
	ld.shared.f32 	%f162, [_ZZ25mega_fused_vasil_accuracyE13smem_escape_y+36];
	add.f32 	%f22, %f162, 0f3F800000;
	ld.shared.f32 	%f23, [_ZZ25mega_fused_vasil_accuracyE9smem_ic50+36];
	ld.shared.f32 	%f163, [_ZZ25mega_fused_vasil_accuracyE13smem_escape_y+40];
	add.f32 	%f24, %f163, 0f3F800000;
	mov.f64 	%fd156, 0d0000000000000000;
	ld.shared.f32 	%f25, [_ZZ25mega_fused_vasil_accuracyE9smem_ic50+40];
	mov.u32 	%r138, %r6;
$L__BB0_13:
	div.u32 	%r10, %r138, %r3;
	mul.lo.s32 	%r51, %r10, %r3;
	sub.s32 	%r11, %r138, %r51;
	setp.ge.s32 	%p13, %r11, %r32;
	@%p13 bra 	$L__BB0_46;
	sub.s32 	%r12, %r3, %r11;
	add.s32 	%r52, %r12, -1500;
	setp.lt.u32 	%p14, %r52, -1499;
	@%p14 bra 	$L__BB0_46;
	mad.lo.s32 	%r53, %r10, %r32, %r11;
	mul.wide.s32 	%rd40, %r53, 4;
	add.s64 	%rd41, %rd3, %rd40;
	ld.global.nc.f32 	%f26, [%rd41];
	setp.lt.f32 	%p15, %f26, 0f3A83126F;
	@%p15 bra 	$L__BB0_46;
	mul.wide.u32 	%rd42, %r11, 8;
	add.s64 	%rd43, %rd1, %rd42;
	ld.global.nc.f64 	%fd2, [%rd43];
	setp.lt.f64 	%p16, %fd2, 0d3FF0000000000000;
	@%p16 bra 	$L__BB0_46;
	mul.lo.s32 	%r54, %r10, 11;
	mul.wide.u32 	%rd44, %r54, 4;
	add.s64 	%rd45, %rd2, %rd44;
	ld.global.nc.f32 	%f27, [%rd45];
	ld.global.nc.f32 	%f28, [%rd45+4];
	ld.global.nc.f32 	%f29, [%rd45+8];
	ld.global.nc.f32 	%f30, [%rd45+12];
	ld.global.nc.f32 	%f31, [%rd45+16];
	ld.global.nc.f32 	%f32, [%rd45+20];
	ld.global.nc.f32 	%f33, [%rd45+24];
	ld.global.nc.f32 	%f34, [%rd45+28];
	ld.global.nc.f32 	%f35, [%rd45+32];
	ld.global.nc.f32 	%f36, [%rd45+36];
	ld.global.nc.f32 	%f37, [%rd45+40];
	ld.const.f32 	%f38, [%rd5];
	ld.const.f32 	%f164, [%rd6];
	mov.f32 	%f165, 0f3F317218;
	div.rn.f32 	%f39, %f165, %f164;
	mul.f32 	%f40, %f38, %f39;
	setp.leu.f32 	%p17, %f40, 0f3F340174;
	@%p17 bra 	$L__BB0_19;
	add.f32 	%f166, %f40, 0fBF317218;
	div.rn.f32 	%f167, %f40, %f166;
	lg2.approx.f32 	%f168, %f167;
	mul.f32 	%f522, %f168, 0f3F317218;
	bra.uni 	$L__BB0_20;
$L__BB0_19:
	add.f32 	%f522, %f39, %f39;
$L__BB0_20:
	neg.f32 	%f44, %f39;
	mul.f32 	%f169, %f38, %f44;
	mul.f32 	%f170, %f169, 0f3FB8AA3B;
	ex2.approx.f32 	%f171, %f170;
	neg.f32 	%f45, %f522;
	mul.f32 	%f172, %f38, %f45;
	mul.f32 	%f173, %f172, 0f3FB8AA3B;
	ex2.approx.f32 	%f174, %f173;
	sub.f32 	%f46, %f171, %f174;
	abs.f32 	%f175, %f46;
	setp.lt.f32 	%p18, %f175, 0f2EDBE6FF;
	@%p18 bra 	$L__BB0_46;
	cvt.rn.f32.u32 	%f176, %r12;
	mul.f32 	%f177, %f176, %f44;
	mul.f32 	%f178, %f177, 0f3FB8AA3B;
	ex2.approx.f32 	%f179, %f178;
	mul.f32 	%f180, %f176, %f45;
	mul.f32 	%f181, %f180, 0f3FB8AA3B;
	ex2.approx.f32 	%f182, %f181;
	sub.f32 	%f183, %f179, %f182;
	div.rn.f32 	%f184, %f183, %f46;
	max.f32 	%f47, %f184, 0f00000000;
	setp.lt.f32 	%p19, %f47, 0f322BCC77;
	@%p19 bra 	$L__BB0_46;
	setp.leu.f32 	%p20, %f27, 0f3C23D70A;
	mov.f32 	%f523, %f4;
	@%p20 bra 	$L__BB0_24;
	add.f32 	%f185, %f27, 0f3F800000;
	div.rn.f32 	%f523, %f4, %f185;
$L__BB0_24:
	min.f32 	%f186, %f523, 0f42C80000;
	max.f32 	%f187, %f186, 0f3DCCCCCD;
	fma.rn.f32 	%f50, %f5, %f187, %f47;
	setp.leu.f32 	%p21, %f28, 0f3C23D70A;
	mov.f32 	%f524, %f6;
	@%p21 bra 	$L__BB0_26;
	add.f32 	%f188, %f28, 0f3F800000;
	div.rn.f32 	%f524, %f6, %f188;
$L__BB0_26:
	min.f32 	%f189, %f524, 0f42C80000;
	max.f32 	%f190, %f189, 0f3DCCCCCD;
	fma.rn.f32 	%f191, %f7, %f190, %f47;
	setp.gt.f32 	%p22, %f191, 0f2EDBE6FF;
	div.rn.f32 	%f192, %f47, %f191;
	mov.f32 	%f193, 0f3F800000;
	sub.f32 	%f194, %f193, %f192;
	selp.f32 	%f195, %f194, 0f3F800000, %p22;
	div.rn.f32 	%f196, %f47, %f50;
	sub.f32 	%f197, %f193, %f196;
	setp.gt.f32 	%p23, %f50, 0f2EDBE6FF;
	selp.f32 	%f198, %f197, 0f3F800000, %p23;
	mul.f32 	%f53, %f198, %f195;
	setp.leu.f32 	%p24, %f29, 0f3C23D70A;
	mov.f32 	%f525, %f8;
	@%p24 bra 	$L__BB0_28;
	add.f32 	%f199, %f29, 0f3F800000;
	div.rn.f32 	%f525, %f8, %f199;
$L__BB0_28:
	min.f32 	%f200, %f525, 0f42C80000;
	max.f32 	%f201, %f200, 0f3DCCCCCD;
	fma.rn.f32 	%f202, %f9, %f201, %f47;
	setp.gt.f32 	%p25, %f202, 0f2EDBE6FF;
	div.rn.f32 	%f203, %f47, %f202;
	mov.f32 	%f204, 0f3F800000;
	sub.f32 	%f205, %f204, %f203;
	selp.f32 	%f206, %f205, 0f3F800000, %p25;
	mul.f32 	%f56, %f53, %f206;
	setp.leu.f32 	%p26, %f30, 0f3C23D70A;
	mov.f32 	%f526, %f10;
	@%p26 bra 	$L__BB0_30;
	add.f32 	%f207, %f30, 0f3F800000;
	div.rn.f32 	%f526, %f10, %f207;
$L__BB0_30:
	min.f32 	%f208, %f526, 0f42C80000;
	max.f32 	%f209, %f208, 0f3DCCCCCD;
	fma.rn.f32 	%f210, %f11, %f209, %f47;
	setp.gt.f32 	%p27, %f210, 0f2EDBE6FF;
	div.rn.f32 	%f211, %f47, %f210;
	mov.f32 	%f212, 0f3F800000;
	sub.f32 	%f213, %f212, %f211;
	selp.f32 	%f214, %f213, 0f3F800000, %p27;
	mul.f32 	%f59, %f56, %f214;
	setp.leu.f32 	%p28, %f31, 0f3C23D70A;
	mov.f32 	%f527, %f12;
	@%p28 bra 	$L__BB0_32;
	add.f32 	%f215, %f31, 0f3F800000;
	div.rn.f32 	%f527, %f12, %f215;
$L__BB0_32:
	min.f32 	%f216, %f527, 0f42C80000;
	max.f32 	%f217, %f216, 0f3DCCCCCD;
	fma.rn.f32 	%f218, %f13, %f217, %f47;
	setp.gt.f32 	%p29, %f218, 0f2EDBE6FF;
	div.rn.f32 	%f219, %f47, %f218;
	mov.f32 	%f220, 0f3F800000;
	sub.f32 	%f221, %f220, %f219;
	selp.f32 	%f222, %f221, 0f3F800000, %p29;
	mul.f32 	%f62, %f59, %f222;
	setp.leu.f32 	%p30, %f32, 0f3C23D70A;
	mov.f32 	%f528, %f14;
	@%p30 bra 	$L__BB0_34;
	add.f32 	%f223, %f32, 0f3F800000;
	div.rn.f32 	%f528, %f14, %f223;
$L__BB0_34:
	min.f32 	%f224, %f528, 0f42C80000;
	max.f32 	%f225, %f224, 0f3DCCCCCD;
	fma.rn.f32 	%f226, %f15, %f225, %f47;
	setp.gt.f32 	%p31, %f226, 0f2EDBE6FF;
	div.rn.f32 	%f227, %f47, %f226;
	mov.f32 	%f228, 0f3F800000;
	sub.f32 	%f229, %f228, %f227;
	selp.f32 	%f230, %f229, 0f3F800000, %p31;
	mul.f32 	%f65, %f62, %f230;
	setp.leu.f32 	%p32, %f33, 0f3C23D70A;
	mov.f32 	%f529, %f16;
	@%p32 bra 	$L__BB0_36;
	add.f32 	%f231, %f33, 0f3F800000;
	div.rn.f32 	%f529, %f16, %f231;
$L__BB0_36:
	min.f32 	%f232, %f529, 0f42C80000;
	max.f32 	%f233, %f232, 0f3DCCCCCD;
	fma.rn.f32 	%f234, %f17, %f233, %f47;
	setp.gt.f32 	%p33, %f234, 0f2EDBE6FF;
	div.rn.f32 	%f235, %f47, %f234;
	mov.f32 	%f236, 0f3F800000;
	sub.f32 	%f237, %f236, %f235;
	selp.f32 	%f238, %f237, 0f3F800000, %p33;
	mul.f32 	%f68, %f65, %f238;
	setp.leu.f32 	%p34, %f34, 0f3C23D70A;
	mov.f32 	%f530, %f18;
	@%p34 bra 	$L__BB0_38;
	add.f32 	%f239, %f34, 0f3F800000;
	div.rn.f32 	%f530, %f18, %f239;
$L__BB0_38:
	min.f32 	%f240, %f530, 0f42C80000;
	max.f32 	%f241, %f240, 0f3DCCCCCD;
	fma.rn.f32 	%f242, %f19, %f241, %f47;
	setp.gt.f32 	%p35, %f242, 0f2EDBE6FF;
	div.rn.f32 	%f243, %f47, %f242;
	mov.f32 	%f244, 0f3F800000;
	sub.f32 	%f245, %f244, %f243;
	selp.f32 	%f246, %f245, 0f3F800000, %p35;
	mul.f32 	%f71, %f68, %f246;
	setp.leu.f32 	%p36, %f35, 0f3C23D70A;
	mov.f32 	%f531, %f20;
	@%p36 bra 	$L__BB0_40;
	add.f32 	%f247, %f35, 0f3F800000;
	div.rn.f32 	%f531, %f20, %f247;
$L__BB0_40:
	min.f32 	%f248, %f531, 0f42C80000;
	max.f32 	%f249, %f248, 0f3DCCCCCD;
	fma.rn.f32 	%f250, %f21, %f249, %f47;
	setp.gt.f32 	%p37, %f250, 0f2EDBE6FF;
	div.rn.f32 	%f251, %f47, %f250;
	mov.f32 	%f252, 0f3F800000;
	sub.f32 	%f253, %f252, %f251;
	selp.f32 	%f254, %f253, 0f3F800000, %p37;
	mul.f32 	%f74, %f71, %f254;
	setp.leu.f32 	%p38, %f36, 0f3C23D70A;
	mov.f32 	%f532, %f22;
	@%p38 bra 	$L__BB0_42;
	add.f32 	%f255, %f36, 0f3F800000;
	div.rn.f32 	%f532, %f22, %f255;
$L__BB0_42:
	min.f32 	%f256, %f532, 0f42C80000;
	max.f32 	%f257, %f256, 0f3DCCCCCD;
	fma.rn.f32 	%f258, %f23, %f257, %f47;
	setp.gt.f32 	%p39, %f258, 0f2EDBE6FF;
	div.rn.f32 	%f259, %f47, %f258;
	mov.f32 	%f260, 0f3F800000;
	sub.f32 	%f261, %f260, %f259;
	selp.f32 	%f262, %f261, 0f3F800000, %p39;
	mul.f32 	%f77, %f74, %f262;
	setp.leu.f32 	%p40, %f37, 0f3C23D70A;
	mov.f32 	%f533, %f24;
	@%p40 bra 	$L__BB0_44;
	add.f32 	%f263, %f37, 0f3F800000;
	div.rn.f32 	%f533, %f24, %f263;
$L__BB0_44:
	min.f32 	%f264, %f533, 0f42C80000;
	max.f32 	%f265, %f264, 0f3DCCCCCD;
	fma.rn.f32 	%f266, %f25, %f265, %f47;
	setp.gt.f32 	%p41, %f266, 0f2EDBE6FF;
	div.rn.f32 	%f267, %f47, %f266;
	mov.f32 	%f268, 0f3F800000;
	sub.f32 	%f269, %f268, %f267;
	selp.f32 	%f270, %f269, 0f3F800000, %p41;
	mul.f32 	%f271, %f77, %f270;
	sub.f32 	%f80, %f268, %f271;
	setp.leu.f32 	%p42, %f80, 0f322BCC77;
	@%p42 bra 	$L__BB0_46;
	cvt.f64.f32 	%fd43, %f26;
	mul.f64 	%fd44, %fd2, %fd43;
	cvt.f64.f32 	%fd45, %f80;
	fma.rn.f64 	%fd156, %fd44, %fd45, %fd156;
$L__BB0_46:
	add.s32 	%r138, %r138, 32;
	setp.lt.s32 	%p43, %r138, %r7;
	@%p43 bra 	$L__BB0_13;
$L__BB0_47:
	setp.ne.s32 	%p44, %r6, 0;
	// begin inline asm
	mov.b64 {%r55,%r56}, %fd156;
	// end inline asm
	shfl.sync.down.b32	%r58|%p45, %r56, 16, 31, -1;
	shfl.sync.down.b32	%r57|%p46, %r55, 16, 31, -1;
	// begin inline asm
	mov.b64 %fd47, {%r57,%r58};
	// end inline asm
	add.f64 	%fd48, %fd156, %fd47;
	// begin inline asm
	mov.b64 {%r59,%r60}, %fd48;
	// end inline asm
	shfl.sync.down.b32	%r62|%p47, %r60, 8, 31, -1;
	shfl.sync.down.b32	%r61|%p48, %r59, 8, 31, -1;
	// begin inline asm
	mov.b64 %fd49, {%r61,%r62};
	// end inline asm
	add.f64 	%fd50, %fd48, %fd49;
	// begin inline asm
	mov.b64 {%r63,%r64}, %fd50;
	// end inline asm
	shfl.sync.down.b32	%r66|%p49, %r64, 4, 31, -1;
	shfl.sync.down.b32	%r65|%p50, %r63, 4, 31, -1;
	// begin inline asm
	mov.b64 %fd51, {%r65,%r66};
	// end inline asm
	add.f64 	%fd52, %fd50, %fd51;
	// begin inline asm
	mov.b64 {%r67,%r68}, %fd52;
	// end inline asm
	shfl.sync.down.b32	%r70|%p51, %r68, 2, 31, -1;
	shfl.sync.down.b32	%r69|%p52, %r67, 2, 31, -1;
	// begin inline asm
	mov.b64 %fd53, {%r69,%r70};
	// end inline asm
	add.f64 	%fd54, %fd52, %fd53;
	// begin inline asm
	mov.b64 {%r71,%r72}, %fd54;
	// end inline asm
	shfl.sync.down.b32	%r74|%p53, %r72, 1, 31, -1;
	shfl.sync.down.b32	%r73|%p54, %r71, 1, 31, -1;
	// begin inline asm
	mov.b64 %fd55, {%r73,%r74};
	// end inline asm
	add.f64 	%fd6, %fd54, %fd55;
	@%p44 bra 	$L__BB0_49;
	shl.b32 	%r75, %r137, 3;
	mov.u32 	%r76, _ZZ25mega_fused_vasil_accuracyE15smem_immunity_y;
	add.s32 	%r77, %r76, %r75;
	st.shared.f64 	[%r77], %fd6;
$L__BB0_49:
	add.s32 	%r14, %r137, 8;
	setp.lt.u32 	%p55, %r137, 67;
	mov.u32 	%r137, %r14;
	@%p55 bra 	$L__BB0_11;
	barrier.sync 	0;
	setp.gt.u32 	%p56, %r4, 31;
	@%p56 bra 	$L__BB0_81;
	setp.ge.s32 	%p57, %r6, %r30;
	mov.f64 	%fd167, 0d0000000000000000;
	mov.f64 	%fd168, %fd167;
	@%p57 bra 	$L__BB0_76;
	ld.const.f32 	%f81, [c_tmax+8];
	ld.const.f32 	%f272, [c_thalf+28];
	mov.f32 	%f273, 0f3F317218;
	div.rn.f32 	%f274, %f273, %f272;
	mul.f32 	%f275, %f81, %f274;
	add.f32 	%f276, %f275, 0fBF317218;
	div.rn.f32 	%f83, %f275, %f276;
	neg.f32 	%f84, %f274;
	min.s32 	%r78, %r3, %r32;
	max.s32 	%r15, %r78, 1;
	mul.f32 	%f85, %f274, 0fC0000000;
	ld.shared.f32 	%f277, [_ZZ25mega_fused_vasil_accuracyE13smem_escape_y];
	add.f32 	%f86, %f277, 0f3F800000;
	ld.shared.f32 	%f87, [_ZZ25mega_fused_vasil_accuracyE9smem_ic50];
	ld.shared.f32 	%f278, [_ZZ25mega_fused_vasil_accuracyE13smem_escape_y+4];
	add.f32 	%f88, %f278, 0f3F800000;
	ld.shared.f32 	%f89, [_ZZ25mega_fused_vasil_accuracyE9smem_ic50+4];
	ld.shared.f32 	%f279, [_ZZ25mega_fused_vasil_accuracyE13smem_escape_y+8];
	add.f32 	%f90, %f279, 0f3F800000;
	ld.shared.f32 	%f91, [_ZZ25mega_fused_vasil_accuracyE9smem_ic50+8];
	ld.shared.f32 	%f280, [_ZZ25mega_fused_vasil_accuracyE13smem_escape_y+12];
	add.f32 	%f92, %f280, 0f3F800000;
	ld.shared.f32 	%f93, [_ZZ25mega_fused_vasil_accuracyE9smem_ic50+12];
	ld.shared.f32 	%f281, [_ZZ25mega_fused_vasil_accuracyE13smem_escape_y+16];
	add.f32 	%f94, %f281, 0f3F800000;
	ld.shared.f32 	%f95, [_ZZ25mega_fused_vasil_accuracyE9smem_ic50+16];
	ld.shared.f32 	%f282, [_ZZ25mega_fused_vasil_accuracyE13smem_escape_y+20];
	add.f32 	%f96, %f282, 0f3F800000;
	ld.shared.f32 	%f97, [_ZZ25mega_fused_vasil_accuracyE9smem_ic50+20];
	ld.shared.f32 	%f283, [_ZZ25mega_fused_vasil_accuracyE13smem_escape_y+24];
	add.f32 	%f98, %f283, 0f3F800000;
	ld.shared.f32 	%f99, [_ZZ25mega_fused_vasil_accuracyE9smem_ic50+24];
	ld.shared.f32 	%f284, [_ZZ25mega_fused_vasil_accuracyE13smem_escape_y+28];
	add.f32 	%f100, %f284, 0f3F800000;
	ld.shared.f32 	%f101, [_ZZ25mega_fused_vasil_accuracyE9smem_ic50+28];
	ld.shared.f32 	%f285, [_ZZ25mega_fused_vasil_accuracyE13smem_escape_y+32];
	add.f32 	%f102, %f285, 0f3F800000;
	ld.shared.f32 	%f103, [_ZZ25mega_fused_vasil_accuracyE9smem_ic50+32];
	ld.shared.f32 	%f286, [_ZZ25mega_fused_vasil_accuracyE13smem_escape_y+36];
	add.f32 	%f104, %f286, 0f3F800000;
	ld.shared.f32 	%f105, [_ZZ25mega_fused_vasil_accuracyE9smem_ic50+36];
	ld.shared.f32 	%f287, [_ZZ25mega_fused_vasil_accuracyE13smem_escape_y+40];
	add.f32 	%f106, %f287, 0f3F800000;
	mov.f64 	%fd168, 0d0000000000000000;
	ld.shared.f32 	%f107, [_ZZ25mega_fused_vasil_accuracyE9smem_ic50+40];
	lg2.approx.f32 	%f415, %f83;
	mul.f32 	%f132, %f415, 0fBF317218;
	mov.u32 	%r139, %r6;
	mov.f64 	%fd167, %fd168;
$L__BB0_53:
	mul.lo.s32 	%r17, %r139, %r32;
	add.s32 	%r79, %r17, %r3;
	mul.wide.s32 	%rd46, %r79, 4;
	add.s64 	%rd47, %rd3, %rd46;
	ld.global.nc.f32 	%f108, [%rd47];
	setp.ltu.f32 	%p58, %f108, 0f3A83126F;
	@%p58 bra 	$L__BB0_75;
	ld.param.u64 	%rd59, [mega_fused_vasil_accuracy_param_0];
	mul.lo.s32 	%r80, %r139, 11;
	cvta.to.global.u64 	%rd48, %rd59;
	mul.wide.u32 	%rd49, %r80, 4;
	add.s64 	%rd50, %rd48, %rd49;
	ld.global.nc.f32 	%f135, [%rd50];
	ld.global.nc.f32 	%f136, [%rd50+4];
	ld.global.nc.f32 	%f137, [%rd50+8];
	ld.global.nc.f32 	%f138, [%rd50+12];
	ld.global.nc.f32 	%f139, [%rd50+16];
	ld.global.nc.f32 	%f140, [%rd50+20];
	ld.global.nc.f32 	%f141, [%rd50+24];
	ld.global.nc.f32 	%f142, [%rd50+28];
	ld.global.nc.f32 	%f143, [%rd50+32];
	ld.global.nc.f32 	%f144, [%rd50+36];
	ld.global.nc.f32 	%f145, [%rd50+40];
	min.s32 	%r81, %r3, %r32;
	setp.gt.s32 	%p59, %r81, 0;
	mov.f64 	%fd162, 0d0000000000000000;
	@%p59 bra 	$L__BB0_55;
	bra.uni 	$L__BB0_74;
$L__BB0_55:
	setp.gt.f32 	%p60, %f275, 0f3F340174;
	@%p60 bra 	$L__BB0_65;
	ld.param.u64 	%rd60, [mega_fused_vasil_accuracy_param_2];
	cvta.to.global.u64 	%rd65, %rd60;
	add.s32 	%r142, %r3, -1500;
	neg.s32 	%r141, %r15;
	add.f32 	%f288, %f135, 0f3F800000;
	div.rn.f32 	%f109, %f86, %f288;
	add.f32 	%f289, %f136, 0f3F800000;
	div.rn.f32 	%f110, %f88, %f289;
	add.f32 	%f290, %f137, 0f3F800000;
	div.rn.f32 	%f111, %f90, %f290;
	add.f32 	%f291, %f138, 0f3F800000;
	div.rn.f32 	%f112, %f92, %f291;
	add.f32 	%f292, %f139, 0f3F800000;
	div.rn.f32 	%f113, %f94, %f292;
	add.f32 	%f293, %f140, 0f3F800000;
	div.rn.f32 	%f114, %f96, %f293;
	add.f32 	%f294, %f141, 0f3F800000;
	div.rn.f32 	%f115, %f98, %f294;
	add.f32 	%f295, %f142, 0f3F800000;
	div.rn.f32 	%f116, %f100, %f295;
	add.f32 	%f296, %f143, 0f3F800000;
	div.rn.f32 	%f117, %f102, %f296;
	add.f32 	%f297, %f144, 0f3F800000;
	div.rn.f32 	%f118, %f104, %f297;
	add.f32 	%f298, %f145, 0f3F800000;
	div.rn.f32 	%f119, %f106, %f298;
	mul.wide.u32 	%rd51, %r17, 4;
	add.s64 	%rd64, %rd3, %rd51;
	mov.f64 	%fd162, 0d0000000000000000;
$L__BB0_57:
	ld.global.nc.f32 	%f146, [%rd64];
	setp.lt.f32 	%p61, %f146, 0f3A83126F;
	@%p61 bra 	$L__BB0_64;
	ld.global.nc.f64 	%fd16, [%rd65];
	setp.lt.f64 	%p62, %fd16, 0d3FF0000000000000;
	@%p62 bra 	$L__BB0_64;
	setp.lt.u32 	%p63, %r142, -1499;
	mov.f64 	%fd164, 0d0000000000000000;
	@%p63 bra 	$L__BB0_64;
	mul.f32 	%f299, %f81, %f84;
	mul.f32 	%f300, %f299, 0f3FB8AA3B;
	ex2.approx.f32 	%f301, %f300;
	mul.f32 	%f302, %f81, %f85;
	mul.f32 	%f303, %f302, 0f3FB8AA3B;
	ex2.approx.f32 	%f304, %f303;
	sub.f32 	%f147, %f301, %f304;
	abs.f32 	%f305, %f147;
	setp.lt.f32 	%p64, %f305, 0f2EDBE6FF;
	@%p64 bra 	$L__BB0_63;
	add.s32 	%r82, %r142, 1500;
	cvt.rn.f32.u32 	%f306, %r82;
	mul.f32 	%f307, %f306, %f84;
	mul.f32 	%f308, %f307, 0f3FB8AA3B;
	ex2.approx.f32 	%f309, %f308;
	mul.f32 	%f310, %f85, %f306;
	mul.f32 	%f311, %f310, 0f3FB8AA3B;
	ex2.approx.f32 	%f312, %f311;
	sub.f32 	%f313, %f309, %f312;
	div.rn.f32 	%f314, %f313, %f147;
	max.f32 	%f148, %f314, 0f00000000;
	setp.lt.f32 	%p65, %f148, 0f322BCC77;
	@%p65 bra 	$L__BB0_63;
	setp.gt.f32 	%p66, %f145, 0f3C23D70A;
	setp.gt.f32 	%p67, %f144, 0f3C23D70A;
	setp.gt.f32 	%p68, %f143, 0f3C23D70A;
	setp.gt.f32 	%p69, %f142, 0f3C23D70A;
	setp.gt.f32 	%p70, %f141, 0f3C23D70A;
	setp.gt.f32 	%p71, %f140, 0f3C23D70A;
	setp.gt.f32 	%p72, %f139, 0f3C23D70A;
	setp.gt.f32 	%p73, %f138, 0f3C23D70A;
	setp.gt.f32 	%p74, %f137, 0f3C23D70A;
	setp.gt.f32 	%p75, %f136, 0f3C23D70A;
	setp.gt.f32 	%p76, %f135, 0f3C23D70A;
	selp.f32 	%f315, %f109, %f86, %p76;
	min.f32 	%f316, %f315, 0f42C80000;
	max.f32 	%f317, %f316, 0f3DCCCCCD;
	fma.rn.f32 	%f318, %f87, %f317, %f148;
	setp.gt.f32 	%p77, %f318, 0f2EDBE6FF;
	div.rn.f32 	%f319, %f148, %f318;
	mov.f32 	%f320, 0f3F800000;
	sub.f32 	%f321, %f320, %f319;
	selp.f32 	%f322, %f321, 0f3F800000, %p77;
	selp.f32 	%f323, %f110, %f88, %p75;
	min.f32 	%f324, %f323, 0f42C80000;
	max.f32 	%f325, %f324, 0f3DCCCCCD;
	fma.rn.f32 	%f326, %f89, %f325, %f148;
	setp.gt.f32 	%p78, %f326, 0f2EDBE6FF;
	div.rn.f32 	%f327, %f148, %f326;
	sub.f32 	%f328, %f320, %f327;
	selp.f32 	%f329, %f328, 0f3F800000, %p78;
	mul.f32 	%f330, %f322, %f329;
	selp.f32 	%f331, %f111, %f90, %p74;
	min.f32 	%f332, %f331, 0f42C80000;
	max.f32 	%f333, %f332, 0f3DCCCCCD;
	fma.rn.f32 	%f334, %f91, %f333, %f148;
	setp.gt.f32 	%p79, %f334, 0f2EDBE6FF;
	div.rn.f32 	%f335, %f148, %f334;
	sub.f32 	%f336, %f320, %f335;
	selp.f32 	%f337, %f336, 0f3F800000, %p79;
	mul.f32 	%f338, %f330, %f337;
	selp.f32 	%f339, %f112, %f92, %p73;
	min.f32 	%f340, %f339, 0f42C80000;
	max.f32 	%f341, %f340, 0f3DCCCCCD;
	fma.rn.f32 	%f342, %f93, %f341, %f148;
	setp.gt.f32 	%p80, %f342, 0f2EDBE6FF;
	div.rn.f32 	%f343, %f148, %f342;
	sub.f32 	%f344, %f320, %f343;
	selp.f32 	%f345, %f344, 0f3F800000, %p80;
	mul.f32 	%f346, %f338, %f345;
	selp.f32 	%f347, %f113, %f94, %p72;
	min.f32 	%f348, %f347, 0f42C80000;
	max.f32 	%f349, %f348, 0f3DCCCCCD;
	fma.rn.f32 	%f350, %f95, %f349, %f148;
	setp.gt.f32 	%p81, %f350, 0f2EDBE6FF;
	div.rn.f32 	%f351, %f148, %f350;
	sub.f32 	%f352, %f320, %f351;
	selp.f32 	%f353, %f352, 0f3F800000, %p81;
	mul.f32 	%f354, %f346, %f353;
	selp.f32 	%f355, %f114, %f96, %p71;
	min.f32 	%f356, %f355, 0f42C80000;
	max.f32 	%f357, %f356, 0f3DCCCCCD;
	fma.rn.f32 	%f358, %f97, %f357, %f148;
	setp.gt.f32 	%p82, %f358, 0f2EDBE6FF;
	div.rn.f32 	%f359, %f148, %f358;
	sub.f32 	%f360, %f320, %f359;
	selp.f32 	%f361, %f360, 0f3F800000, %p82;
	mul.f32 	%f362, %f354, %f361;
	selp.f32 	%f363, %f115, %f98, %p70;
	min.f32 	%f364, %f363, 0f42C80000;
	max.f32 	%f365, %f364, 0f3DCCCCCD;
	fma.rn.f32 	%f366, %f99, %f365, %f148;
	setp.gt.f32 	%p83, %f366, 0f2EDBE6FF;
	div.rn.f32 	%f367, %f148, %f366;
	sub.f32 	%f368, %f320, %f367;
	selp.f32 	%f369, %f368, 0f3F800000, %p83;
	mul.f32 	%f370, %f362, %f369;
	selp.f32 	%f371, %f116, %f100, %p69;
	min.f32 	%f372, %f371, 0f42C80000;
	max.f32 	%f373, %f372, 0f3DCCCCCD;
	fma.rn.f32 	%f374, %f101, %f373, %f148;
	setp.gt.f32 	%p84, %f374, 0f2EDBE6FF;
	div.rn.f32 	%f375, %f148, %f374;
	sub.f32 	%f376, %f320, %f375;
	selp.f32 	%f377, %f376, 0f3F800000, %p84;
	mul.f32 	%f378, %f370, %f377;
	selp.f32 	%f379, %f117, %f102, %p68;
	min.f32 	%f380, %f379, 0f42C80000;
	max.f32 	%f381, %f380, 0f3DCCCCCD;
	fma.rn.f32 	%f382, %f103, %f381, %f148;
	setp.gt.f32 	%p85, %f382, 0f2EDBE6FF;
	div.rn.f32 	%f383, %f148, %f382;
	sub.f32 	%f384, %f320, %f383;
	selp.f32 	%f385, %f384, 0f3F800000, %p85;
	mul.f32 	%f386, %f378, %f385;
	selp.f32 	%f387, %f118, %f104, %p67;
	min.f32 	%f388, %f387, 0f42C80000;
	max.f32 	%f389, %f388, 0f3DCCCCCD;
	fma.rn.f32 	%f390, %f105, %f389, %f148;
	setp.gt.f32 	%p86, %f390, 0f2EDBE6FF;
	div.rn.f32 	%f391, %f148, %f390;
	sub.f32 	%f392, %f320, %f391;
	selp.f32 	%f393, %f392, 0f3F800000, %p86;
	mul.f32 	%f394, %f386, %f393;
	selp.f32 	%f395, %f119, %f106, %p66;
	min.f32 	%f396, %f395, 0f42C80000;
	max.f32 	%f397, %f396, 0f3DCCCCCD;
	fma.rn.f32 	%f398, %f107, %f397, %f148;
	setp.gt.f32 	%p87, %f398, 0f2EDBE6FF;
	div.rn.f32 	%f399, %f148, %f398;
	sub.f32 	%f400, %f320, %f399;
	selp.f32 	%f401, %f400, 0f3F800000, %p87;
	mul.f32 	%f402, %f394, %f401;
	sub.f32 	%f403, %f320, %f402;
	cvt.f64.f32 	%fd164, %f403;
$L__BB0_63:
	cvt.f64.f32 	%fd62, %f146;
	mul.f64 	%fd63, %fd16, %fd62;
	fma.rn.f64 	%fd162, %fd63, %fd164, %fd162;
$L__BB0_64:
	add.s32 	%r142, %r142, -1;
	add.s64 	%rd65, %rd65, 8;
	add.s32 	%r141, %r141, 1;
	setp.ne.s32 	%p88, %r141, 0;
	add.s64 	%rd64, %rd64, 4;
	@%p88 bra 	$L__BB0_57;
	bra.uni 	$L__BB0_74;
$L__BB0_65:
	add.f32 	%f404, %f135, 0f3F800000;
	div.rn.f32 	%f120, %f86, %f404;
	add.f32 	%f405, %f136, 0f3F800000;
	div.rn.f32 	%f121, %f88, %f405;
	add.f32 	%f406, %f137, 0f3F800000;
	div.rn.f32 	%f122, %f90, %f406;
	add.f32 	%f407, %f138, 0f3F800000;
	div.rn.f32 	%f123, %f92, %f407;
	add.f32 	%f408, %f139, 0f3F800000;
	div.rn.f32 	%f124, %f94, %f408;
	add.f32 	%f409, %f140, 0f3F800000;
	div.rn.f32 	%f125, %f96, %f409;
	add.f32 	%f410, %f141, 0f3F800000;
	div.rn.f32 	%f126, %f98, %f410;
	add.f32 	%f411, %f142, 0f3F800000;
	div.rn.f32 	%f127, %f100, %f411;
	add.f32 	%f412, %f143, 0f3F800000;
	div.rn.f32 	%f128, %f102, %f412;
	add.f32 	%f413, %f144, 0f3F800000;
	div.rn.f32 	%f129, %f104, %f413;
	add.f32 	%f414, %f145, 0f3F800000;
	div.rn.f32 	%f130, %f106, %f414;
	mov.f64 	%fd162, 0d0000000000000000;
	mov.b32 	%r140, 0;
$L__BB0_66:
	add.s32 	%r84, %r140, %r17;
	mul.wide.u32 	%rd52, %r84, 4;
	add.s64 	%rd53, %rd3, %rd52;
	ld.global.nc.f32 	%f131, [%rd53];
	setp.lt.f32 	%p89, %f131, 0f3A83126F;
	@%p89 bra 	$L__BB0_73;
	ld.param.u64 	%rd61, [mega_fused_vasil_accuracy_param_2];
	cvta.to.global.u64 	%rd54, %rd61;
	mul.wide.u32 	%rd55, %r140, 8;
	add.s64 	%rd56, %rd54, %rd55;
	ld.global.nc.f64 	%fd10, [%rd56];
	setp.lt.f64 	%p90, %fd10, 0d3FF0000000000000;
	@%p90 bra 	$L__BB0_73;
	sub.s32 	%r21, %r3, %r140;
	add.s32 	%r85, %r21, -1500;
	setp.lt.u32 	%p91, %r85, -1499;
	mov.f64 	%fd161, 0d0000000000000000;
	@%p91 bra 	$L__BB0_73;
	mul.f32 	%f416, %f81, %f84;
	mul.f32 	%f417, %f416, 0f3FB8AA3B;
	ex2.approx.f32 	%f418, %f417;
	mul.f32 	%f419, %f81, %f132;
	mul.f32 	%f420, %f419, 0f3FB8AA3B;
	ex2.approx.f32 	%f421, %f420;
	sub.f32 	%f133, %f418, %f421;
	abs.f32 	%f422, %f133;
	setp.lt.f32 	%p92, %f422, 0f2EDBE6FF;
	@%p92 bra 	$L__BB0_72;
	cvt.rn.f32.u32 	%f423, %r21;
	mul.f32 	%f424, %f423, %f84;
	mul.f32 	%f425, %f424, 0f3FB8AA3B;
	ex2.approx.f32 	%f426, %f425;
	mul.f32 	%f427, %f132, %f423;
	mul.f32 	%f428, %f427, 0f3FB8AA3B;
	ex2.approx.f32 	%f429, %f428;
	sub.f32 	%f430, %f426, %f429;
	div.rn.f32 	%f431, %f430, %f133;
	max.f32 	%f134, %f431, 0f00000000;
	setp.lt.f32 	%p93, %f134, 0f322BCC77;
	@%p93 bra 	$L__BB0_72;
	setp.gt.f32 	%p94, %f145, 0f3C23D70A;
	setp.gt.f32 	%p95, %f144, 0f3C23D70A;
	setp.gt.f32 	%p96, %f143, 0f3C23D70A;
	setp.gt.f32 	%p97, %f142, 0f3C23D70A;
	setp.gt.f32 	%p98, %f141, 0f3C23D70A;
	setp.gt.f32 	%p99, %f140, 0f3C23D70A;
	setp.gt.f32 	%p100, %f139, 0f3C23D70A;
	setp.gt.f32 	%p101, %f138, 0f3C23D70A;
	setp.gt.f32 	%p102, %f137, 0f3C23D70A;
	setp.gt.f32 	%p103, %f136, 0f3C23D70A;
	setp.gt.f32 	%p104, %f135, 0f3C23D70A;
	selp.f32 	%f432, %f120, %f86, %p104;
	min.f32 	%f433, %f432, 0f42C80000;
	max.f32 	%f434, %f433, 0f3DCCCCCD;
	fma.rn.f32 	%f435, %f87, %f434, %f134;
	setp.gt.f32 	%p105, %f435, 0f2EDBE6FF;
	div.rn.f32 	%f436, %f134, %f435;
	mov.f32 	%f437, 0f3F800000;
	sub.f32 	%f438, %f437, %f436;
	selp.f32 	%f439, %f438, 0f3F800000, %p105;
	selp.f32 	%f440, %f121, %f88, %p103;
	min.f32 	%f441, %f440, 0f42C80000;
	max.f32 	%f442, %f441, 0f3DCCCCCD;
	fma.rn.f32 	%f443, %f89, %f442, %f134;
	setp.gt.f32 	%p106, %f443, 0f2EDBE6FF;
	div.rn.f32 	%f444, %f134, %f443;
	sub.f32 	%f445, %f437, %f444;
	selp.f32 	%f446, %f445, 0f3F800000, %p106;
	mul.f32 	%f447, %f439, %f446;
	selp.f32 	%f448, %f122, %f90, %p102;
	min.f32 	%f449, %f448, 0f42C80000;
	max.f32 	%f450, %f449, 0f3DCCCCCD;
	fma.rn.f32 	%f451, %f91, %f450, %f134;
	setp.gt.f32 	%p107, %f451, 0f2EDBE6FF;
	div.rn.f32 	%f452, %f134, %f451;
	sub.f32 	%f453, %f437, %f452;
	selp.f32 	%f454, %f453, 0f3F800000, %p107;
	mul.f32 	%f455, %f447, %f454;
	selp.f32 	%f456, %f123, %f92, %p101;
	min.f32 	%f457, %f456, 0f42C80000;
	max.f32 	%f458, %f457, 0f3DCCCCCD;
	fma.rn.f32 	%f459, %f93, %f458, %f134;
	setp.gt.f32 	%p108, %f459, 0f2EDBE6FF;
	div.rn.f32 	%f460, %f134, %f459;
	sub.f32 	%f461, %f437, %f460;
	selp.f32 	%f462, %f461, 0f3F800000, %p108;
	mul.f32 	%f463, %f455, %f462;
	selp.f32 	%f464, %f124, %f94, %p100;
	min.f32 	%f465, %f464, 0f42C80000;
	max.f32 	%f466, %f465, 0f3DCCCCCD;
	fma.rn.f32 	%f467, %f95, %f466, %f134;
	setp.gt.f32 	%p109, %f467, 0f2EDBE6FF;
	div.rn.f32 	%f468, %f134, %f467;
	sub.f32 	%f469, %f437, %f468;
	selp.f32 	%f470, %f469, 0f3F800000, %p109;
	mul.f32 	%f471, %f463, %f470;
	selp.f32 	%f472, %f125, %f96, %p99;
	min.f32 	%f473, %f472, 0f42C80000;
	max.f32 	%f474, %f473, 0f3DCCCCCD;
	fma.rn.f32 	%f475, %f97, %f474, %f134;
	setp.gt.f32 	%p110, %f475, 0f2EDBE6FF;
	div.rn.f32 	%f476, %f134, %f475;
	sub.f32 	%f477, %f437, %f476;
	selp.f32 	%f478, %f477, 0f3F800000, %p110;
	mul.f32 	%f479, %f471, %f478;
	selp.f32 	%f480, %f126, %f98, %p98;
	min.f32 	%f481, %f480, 0f42C80000;
	max.f32 	%f482, %f481, 0f3DCCCCCD;
	fma.rn.f32 	%f483, %f99, %f482, %f134;
	setp.gt.f32 	%p111, %f483, 0f2EDBE6FF;
	div.rn.f32 	%f484, %f134, %f483;
	sub.f32 	%f485, %f437, %f484;
	selp.f32 	%f486, %f485, 0f3F800000, %p111;
	mul.f32 	%f487, %f479, %f486;
	selp.f32 	%f488, %f127, %f100, %p97;
	min.f32 	%f489, %f488, 0f42C80000;
	max.f32 	%f490, %f489, 0f3DCCCCCD;
	fma.rn.f32 	%f491, %f101, %f490, %f134;
	setp.gt.f32 	%p112, %f491, 0f2EDBE6FF;
	div.rn.f32 	%f492, %f134, %f491;
	sub.f32 	%f493, %f437, %f492;
	selp.f32 	%f494, %f493, 0f3F800000, %p112;
	mul.f32 	%f495, %f487, %f494;
	selp.f32 	%f496, %f128, %f102, %p96;
	min.f32 	%f497, %f496, 0f42C80000;
	max.f32 	%f498, %f497, 0f3DCCCCCD;
	fma.rn.f32 	%f499, %f103, %f498, %f134;
	setp.gt.f32 	%p113, %f499, 0f2EDBE6FF;
	div.rn.f32 	%f500, %f134, %f499;
	sub.f32 	%f501, %f437, %f500;
	selp.f32 	%f502, %f501, 0f3F800000, %p113;
	mul.f32 	%f503, %f495, %f502;
	selp.f32 	%f504, %f129, %f104, %p95;
	min.f32 	%f505, %f504, 0f42C80000;
	max.f32 	%f506, %f505, 0f3DCCCCCD;
	fma.rn.f32 	%f507, %f105, %f506, %f134;
	setp.gt.f32 	%p114, %f507, 0f2EDBE6FF;
	div.rn.f32 	%f508, %f134, %f507;
	sub.f32 	%f509, %f437, %f508;
	selp.f32 	%f510, %f509, 0f3F800000, %p114;
	mul.f32 	%f511, %f503, %f510;
	selp.f32 	%f512, %f130, %f106, %p94;
	min.f32 	%f513, %f512, 0f42C80000;
	max.f32 	%f514, %f513, 0f3DCCCCCD;
	fma.rn.f32 	%f515, %f107, %f514, %f134;
	setp.gt.f32 	%p115, %f515, 0f2EDBE6FF;
	div.rn.f32 	%f516, %f134, %f515;
	sub.f32 	%f517, %f437, %f516;
	selp.f32 	%f518, %f517, 0f3F800000, %p115;
	mul.f32 	%f519, %f511, %f518;
	sub.f32 	%f520, %f437, %f519;
	cvt.f64.f32 	%fd161, %f520;
$L__BB0_72:
	cvt.f64.f32 	%fd67, %f131;
	mul.f64 	%fd68, %fd10, %fd67;
	fma.rn.f64 	%fd162, %fd68, %fd161, %fd162;
$L__BB0_73:
	add.s32 	%r140, %r140, 1;
	setp.eq.s32 	%p116, %r140, %r15;
	@%p116 bra 	$L__BB0_74;
	bra.uni 	$L__BB0_66;
$L__BB0_74:
	ld.param.f64 	%fd150, [mega_fused_vasil_accuracy_param_8];
	sub.f64 	%fd69, %fd150, %fd162;
	max.f64 	%fd70, %fd69, 0d0000000000000000;
	cvt.f64.f32 	%fd71, %f108;
	fma.rn.f64 	%fd167, %fd70, %fd71, %fd167;
	add.f64 	%fd168, %fd168, %fd71;
$L__BB0_75:
	add.s32 	%r139, %r139, 32;
	setp.lt.s32 	%p117, %r139, %r30;
	@%p117 bra 	$L__BB0_53;
$L__BB0_76:
	setp.ne.s32 	%p118, %r6, 0;
	// begin inline asm
	mov.b64 {%r86,%r87}, %fd167;
	// end inline asm
	shfl.sync.down.b32	%r89|%p119, %r87, 16, 31, -1;
	shfl.sync.down.b32	%r88|%p120, %r86, 16, 31, -1;
	// begin inline asm
	mov.b64 %fd73, {%r88,%r89};
	// end inline asm
	add.f64 	%fd76, %fd167, %fd73;
	// begin inline asm
	mov.b64 {%r90,%r91}, %fd168;
	// end inline asm
	shfl.sync.down.b32	%r93|%p121, %r91, 16, 31, -1;
	shfl.sync.down.b32	%r92|%p122, %r90, 16, 31, -1;
	// begin inline asm
	mov.b64 %fd75, {%r92,%r93};
	// end inline asm
	add.f64 	%fd78, %fd168, %fd75;
	// begin inline asm
	mov.b64 {%r94,%r95}, %fd76;
	// end inline asm
	shfl.sync.down.b32	%r97|%p123, %r95, 8, 31, -1;
	shfl.sync.down.b32	%r96|%p124, %r94, 8, 31, -1;
	// begin inline asm
	mov.b64 %fd77, {%r96,%r97};
	// end inline asm
	add.f64 	%fd80, %fd76, %fd77;
	// begin inline asm
	mov.b64 {%r98,%r99}, %fd78;
	// end inline asm
	shfl.sync.down.b32	%r101|%p125, %r99, 8, 31, -1;
	shfl.sync.down.b32	%r100|%p126, %r98, 8, 31, -1;
	// begin inline asm
	mov.b64 %fd79, {%r100,%r101};
	// end inline asm
	add.f64 	%fd82, %fd78, %fd79;
	// begin inline asm
	mov.b64 {%r102,%r103}, %fd80;
	// end inline asm
	shfl.sync.down.b32	%r105|%p127, %r103, 4, 31, -1;
	shfl.sync.down.b32	%r104|%p128, %r102, 4, 31, -1;
	// begin inline asm
	mov.b64 %fd81, {%r104,%r105};
	// end inline asm
	add.f64 	%fd84, %fd80, %fd81;
	// begin inline asm
	mov.b64 {%r106,%r107}, %fd82;
	// end inline asm
	shfl.sync.down.b32	%r109|%p129, %r107, 4, 31, -1;
	shfl.sync.down.b32	%r108|%p130, %r106, 4, 31, -1;
	// begin inline asm
	mov.b64 %fd83, {%r108,%r109};
	// end inline asm
	add.f64 	%fd86, %fd82, %fd83;
	// begin inline asm
	mov.b64 {%r110,%r111}, %fd84;
	// end inline asm
	shfl.sync.down.b32	%r113|%p131, %r111, 2, 31, -1;
	shfl.sync.down.b32	%r112|%p132, %r110, 2, 31, -1;
	// begin inline asm
	mov.b64 %fd85, {%r112,%r113};
	// end inline asm
	add.f64 	%fd88, %fd84, %fd85;
	// begin inline asm
	mov.b64 {%r114,%r115}, %fd86;
	// end inline asm
	shfl.sync.down.b32	%r117|%p133, %r115, 2, 31, -1;
	shfl.sync.down.b32	%r116|%p134, %r114, 2, 31, -1;
	// begin inline asm
	mov.b64 %fd87, {%r116,%r117};
	// end inline asm
	add.f64 	%fd90, %fd86, %fd87;
	// begin inline asm
	mov.b64 {%r118,%r119}, %fd88;
	// end inline asm
	shfl.sync.down.b32	%r121|%p135, %r119, 1, 31, -1;
	shfl.sync.down.b32	%r120|%p136, %r118, 1, 31, -1;
	// begin inline asm
	mov.b64 %fd89, {%r120,%r121};
	// end inline asm
	add.f64 	%fd28, %fd88, %fd89;
	// begin inline asm
	mov.b64 {%r122,%r123}, %fd90;
	// end inline asm
	shfl.sync.down.b32	%r125|%p137, %r123, 1, 31, -1;
	shfl.sync.down.b32	%r124|%p138, %r122, 1, 31, -1;
	// begin inline asm
	mov.b64 %fd91, {%r124,%r125};
	// end inline asm
	add.f64 	%fd29, %fd90, %fd91;
	@%p118 bra 	$L__BB0_81;
	setp.leu.f64 	%p139, %fd29, 0d0000000000000000;
	@%p139 bra 	$L__BB0_79;
	div.rn.f64 	%fd171, %fd28, %fd29;
	bra.uni 	$L__BB0_80;
$L__BB0_79:
	ld.param.f64 	%fd151, [mega_fused_vasil_accuracy_param_8];
	mul.f64 	%fd171, %fd151, 0d3FE0000000000000;
$L__BB0_80:
	st.shared.f64 	[_ZZ25mega_fused_vasil_accuracyE17smem_weighted_avg], %fd171;
	st.shared.f64 	[_ZZ25mega_fused_vasil_accuracyE17smem_weighted_avg+8], %fd171;
	st.shared.f64 	[_ZZ25mega_fused_vasil_accuracyE17smem_weighted_avg+16], %fd171;
	st.shared.f64 	[_ZZ25mega_fused_vasil_accuracyE17smem_weighted_avg+24], %fd171;
	st.shared.f64 	[_ZZ25mega_fused_vasil_accuracyE17smem_weighted_avg+32], %fd171;
	st.shared.f64 	[_ZZ25mega_fused_vasil_accuracyE17smem_weighted_avg+40], %fd171;
	st.shared.f64 	[_ZZ25mega_fused_vasil_accuracyE17smem_weighted_avg+48], %fd171;
	st.shared.f64 	[_ZZ25mega_fused_vasil_accuracyE17smem_weighted_avg+56], %fd171;
	st.shared.f64 	[_ZZ25mega_fused_vasil_accuracyE17smem_weighted_avg+64], %fd171;
	st.shared.f64 	[_ZZ25mega_fused_vasil_accuracyE17smem_weighted_avg+72], %fd171;
	st.shared.f64 	[_ZZ25mega_fused_vasil_accuracyE17smem_weighted_avg+80], %fd171;
	st.shared.f64 	[_ZZ25mega_fused_vasil_accuracyE17smem_weighted_avg+88], %fd171;
	st.shared.f64 	[_ZZ25mega_fused_vasil_accuracyE17smem_weighted_avg+96], %fd171;
	st.shared.f64 	[_ZZ25mega_fused_vasil_accuracyE17smem_weighted_avg+104], %fd171;
	st.shared.f64 	[_ZZ25mega_fused_vasil_accuracyE17smem_weighted_avg+112], %fd171;
	st.shared.f64 	[_ZZ25mega_fused_vasil_accuracyE17smem_weighted_avg+120], %fd171;
	st.shared.f64 	[_ZZ25mega_fused_vasil_accuracyE17smem_weighted_avg+128], %fd171;
	st.shared.f64 	[_ZZ25mega_fused_vasil_accuracyE17smem_weighted_avg+136], %fd171;
	st.shared.f64 	[_ZZ25mega_fused_vasil_accuracyE17smem_weighted_avg+144], %fd171;
	st.shared.f64 	[_ZZ25mega_fused_vasil_accuracyE17smem_weighted_avg+152], %fd171;
	st.shared.f64 	[_ZZ25mega_fused_vasil_accuracyE17smem_weighted_avg+160], %fd171;
	st.shared.f64 	[_ZZ25mega_fused_vasil_accuracyE17smem_weighted_avg+168], %fd171;
	st.shared.f64 	[_ZZ25mega_fused_vasil_accuracyE17smem_weighted_avg+176], %fd171;
	st.shared.f64 	[_ZZ25mega_fused_vasil_accuracyE17smem_weighted_avg+184], %fd171;
	st.shared.f64 	[_ZZ25mega_fused_vasil_accuracyE17smem_weighted_avg+192], %fd171;
	st.shared.f64 	[_ZZ25mega_fused_vasil_accuracyE17smem_weighted_avg+200], %fd171;
	st.shared.f64 	[_ZZ25mega_fused_vasil_accuracyE17smem_weighted_avg+208], %fd171;
	st.shared.f64 	[_ZZ25mega_fused_vasil_accuracyE17smem_weighted_avg+216], %fd171;
	st.shared.f64 	[_ZZ25mega_fused_vasil_accuracyE17smem_weighted_avg+224], %fd171;
	st.shared.f64 	[_ZZ25mega_fused_vasil_accuracyE17smem_weighted_avg+232], %fd171;
	st.shared.f64 	[_ZZ25mega_fused_vasil_accuracyE17smem_weighted_avg+240], %fd171;
	st.shared.f64 	[_ZZ25mega_fused_vasil_accuracyE17smem_weighted_avg+248], %fd171;
	st.shared.f64 	[_ZZ25mega_fused_vasil_accuracyE17smem_weighted_avg+256], %fd171;
	st.shared.f64 	[_ZZ25mega_fused_vasil_accuracyE17smem_weighted_avg+264], %fd171;
	st.shared.f64 	[_ZZ25mega_fused_vasil_accuracyE17smem_weighted_avg+272], %fd171;
	st.shared.f64 	[_ZZ25mega_fused_vasil_accuracyE17smem_weighted_avg+280], %fd171;
	st.shared.f64 	[_ZZ25mega_fused_vasil_accuracyE17smem_weighted_avg+288], %fd171;
	st.shared.f64 	[_ZZ25mega_fused_vasil_accuracyE17smem_weighted_avg+296], %fd171;
	st.shared.f64 	[_ZZ25mega_fused_vasil_accuracyE17smem_weighted_avg+304], %fd171;
	st.shared.f64 	[_ZZ25mega_fused_vasil_accuracyE17smem_weighted_avg+312], %fd171;
	st.shared.f64 	[_ZZ25mega_fused_vasil_accuracyE17smem_weighted_avg+320], %fd171;
	st.shared.f64 	[_ZZ25mega_fused_vasil_accuracyE17smem_weighted_avg+328], %fd171;
	st.shared.f64 	[_ZZ25mega_fused_vasil_accuracyE17smem_weighted_avg+336], %fd171;
	st.shared.f64 	[_ZZ25mega_fused_vasil_accuracyE17smem_weighted_avg+344], %fd171;
	st.shared.f64 	[_ZZ25mega_fused_vasil_accuracyE17smem_weighted_avg+352], %fd171;
	st.shared.f64 	[_ZZ25mega_fused_vasil_accuracyE17smem_weighted_avg+360], %fd171;
	st.shared.f64 	[_ZZ25mega_fused_vasil_accuracyE17smem_weighted_avg+368], %fd171;
	st.shared.f64 	[_ZZ25mega_fused_vasil_accuracyE17smem_weighted_avg+376], %fd171;
	st.shared.f64 	[_ZZ25mega_fused_vasil_accuracyE17smem_weighted_avg+384], %fd171;
	st.shared.f64 	[_ZZ25mega_fused_vasil_accuracyE17smem_weighted_avg+392], %fd171;
	st.shared.f64 	[_ZZ25mega_fused_vasil_accuracyE17smem_weighted_avg+400], %fd171;
	st.shared.f64 	[_ZZ25mega_fused_vasil_accuracyE17smem_weighted_avg+408], %fd171;
	st.shared.f64 	[_ZZ25mega_fused_vasil_accuracyE17smem_weighted_avg+416], %fd171;
	st.shared.f64 	[_ZZ25mega_fused_vasil_accuracyE17smem_weighted_avg+424], %fd171;
	st.shared.f64 	[_ZZ25mega_fused_vasil_accuracyE17smem_weighted_avg+432], %fd171;
	st.shared.f64 	[_ZZ25mega_fused_vasil_accuracyE17smem_weighted_avg+440], %fd171;
	st.shared.f64 	[_ZZ25mega_fused_vasil_accuracyE17smem_weighted_avg+448], %fd171;
	st.shared.f64 	[_ZZ25mega_fused_vasil_accuracyE17smem_weighted_avg+456], %fd171;
	st.shared.f64 	[_ZZ25mega_fused_vasil_accuracyE17smem_weighted_avg+464], %fd171;
	st.shared.f64 	[_ZZ25mega_fused_vasil_accuracyE17smem_weighted_avg+472], %fd171;
	st.shared.f64 	[_ZZ25mega_fused_vasil_accuracyE17smem_weighted_avg+480], %fd171;
	st.shared.f64 	[_ZZ25mega_fused_vasil_accuracyE17smem_weighted_avg+488], %fd171;
	st.shared.f64 	[_ZZ25mega_fused_vasil_accuracyE17smem_weighted_avg+496], %fd171;
	st.shared.f64 	[_ZZ25mega_fused_vasil_accuracyE17smem_weighted_avg+504], %fd171;
	st.shared.f64 	[_ZZ25mega_fused_vasil_accuracyE17smem_weighted_avg+512], %fd171;
	st.shared.f64 	[_ZZ25mega_fused_vasil_accuracyE17smem_weighted_avg+520], %fd171;
	st.shared.f64 	[_ZZ25mega_fused_vasil_accuracyE17smem_weighted_avg+528], %fd171;
	st.shared.f64 	[_ZZ25mega_fused_vasil_accuracyE17smem_weighted_avg+536], %fd171;
	st.shared.f64 	[_ZZ25mega_fused_vasil_accuracyE17smem_weighted_avg+544], %fd171;
	st.shared.f64 	[_ZZ25mega_fused_vasil_accuracyE17smem_weighted_avg+552], %fd171;
	st.shared.f64 	[_ZZ25mega_fused_vasil_accuracyE17smem_weighted_avg+560], %fd171;
	st.shared.f64 	[_ZZ25mega_fused_vasil_accuracyE17smem_weighted_avg+568], %fd171;
	st.shared.f64 	[_ZZ25mega_fused_vasil_accuracyE17smem_weighted_avg+576], %fd171;
	st.shared.f64 	[_ZZ25mega_fused_vasil_accuracyE17smem_weighted_avg+584], %fd171;
	st.shared.f64 	[_ZZ25mega_fused_vasil_accuracyE17smem_weighted_avg+592], %fd171;
$L__BB0_81:
	barrier.sync 	0;
	barrier.sync 	0;
	setp.gt.u32 	%p140, %r4, 74;
	mov.f64 	%fd174, 0dC202A05F20000000;
	mov.f64 	%fd173, 0d4202A05F20000000;
	@%p140 bra 	$L__BB0_85;
	shl.b32 	%r126, %r4, 3;
	mov.u32 	%r127, _ZZ25mega_fused_vasil_accuracyE17smem_weighted_avg;
	add.s32 	%r128, %r127, %r126;
	ld.shared.f64 	%fd33, [%r128];
	setp.leu.f64 	%p141, %fd33, 0d3FB999999999999A;
	mov.f64 	%fd172, 0d0000000000000000;
	@%p141 bra 	$L__BB0_84;
	ld.param.f64 	%fd152, [mega_fused_vasil_accuracy_param_8];
	mov.u32 	%r130, _ZZ25mega_fused_vasil_accuracyE15smem_immunity_y;
	add.s32 	%r131, %r130, %r126;
	ld.shared.f64 	%fd95, [%r131];
	sub.f64 	%fd96, %fd152, %fd95;
	max.f64 	%fd97, %fd96, 0d0000000000000000;
	div.rn.f64 	%fd98, %fd97, %fd33;
	add.f64 	%fd172, %fd98, 0dBFF0000000000000;
$L__BB0_84:
	max.f64 	%fd174, %fd172, 0dC202A05F20000000;
	min.f64 	%fd173, %fd172, 0d4202A05F20000000;
$L__BB0_85:
	shl.b32 	%r132, %r4, 3;
	mov.u32 	%r133, _ZZ25mega_fused_vasil_accuracyE14smem_local_min;
	add.s32 	%r28, %r133, %r132;
	st.shared.f64 	[%r28], %fd173;
	mov.u32 	%r134, _ZZ25mega_fused_vasil_accuracyE14smem_local_max;
	add.s32 	%r29, %r134, %r132;
	st.shared.f64 	[%r29], %fd174;
	barrier.sync 	0;
	setp.gt.u32 	%p142, %r4, 127;
	@%p142 bra 	$L__BB0_87;
	ld.shared.f64 	%fd99, [%r28];
	ld.shared.f64 	%fd100, [%r28+1024];
	min.f64 	%fd101, %fd99, %fd100;
	st.shared.f64 	[%r28], %fd101;
	ld.shared.f64 	%fd102, [%r29];
	ld.shared.f64 	%fd103, [%r29+1024];
	max.f64 	%fd104, %fd102, %fd103;
	st.shared.f64 	[%r29], %fd104;
$L__BB0_87:
	barrier.sync 	0;
	setp.gt.u32 	%p143, %r4, 63;
	@%p143 bra 	$L__BB0_89;
	ld.shared.f64 	%fd105, [%r28];
	ld.shared.f64 	%fd106, [%r28+512];
	min.f64 	%fd107, %fd105, %fd106;
	st.shared.f64 	[%r28], %fd107;
	ld.shared.f64 	%fd108, [%r29];
	ld.shared.f64 	%fd109, [%r29+512];
	max.f64 	%fd110, %fd108, %fd109;
	st.shared.f64 	[%r29], %fd110;
$L__BB0_89:
	setp.gt.u32 	%p144, %r4, 31;
	barrier.sync 	0;
	@%p144 bra 	$L__BB0_91;
	ld.shared.f64 	%fd111, [%r28];
	ld.shared.f64 	%fd112, [%r28+256];
	min.f64 	%fd113, %fd111, %fd112;
	st.shared.f64 	[%r28], %fd113;
	ld.shared.f64 	%fd114, [%r29];
	ld.shared.f64 	%fd115, [%r29+256];
	max.f64 	%fd116, %fd114, %fd115;
	st.shared.f64 	[%r29], %fd116;
$L__BB0_91:
	barrier.sync 	0;
	setp.gt.u32 	%p145, %r4, 15;
	@%p145 bra 	$L__BB0_93;
	ld.shared.f64 	%fd117, [%r28];
	ld.shared.f64 	%fd118, [%r28+128];
	min.f64 	%fd119, %fd117, %fd118;
	st.shared.f64 	[%r28], %fd119;
	ld.shared.f64 	%fd120, [%r29];
	ld.shared.f64 	%fd121, [%r29+128];
	max.f64 	%fd122, %fd120, %fd121;
	st.shared.f64 	[%r29], %fd122;
$L__BB0_93:
	barrier.sync 	0;
	setp.gt.u32 	%p146, %r4, 7;
	@%p146 bra 	$L__BB0_95;
	ld.shared.f64 	%fd123, [%r28];
	ld.shared.f64 	%fd124, [%r28+64];
	min.f64 	%fd125, %fd123, %fd124;
	st.shared.f64 	[%r28], %fd125;
	ld.shared.f64 	%fd126, [%r29];
	ld.shared.f64 	%fd127, [%r29+64];
	max.f64 	%fd128, %fd126, %fd127;
	st.shared.f64 	[%r29], %fd128;
$L__BB0_95:
	barrier.sync 	0;
	setp.gt.u32 	%p147, %r4, 3;
	@%p147 bra 	$L__BB0_97;
	ld.shared.f64 	%fd129, [%r28];
	ld.shared.f64 	%fd130, [%r28+32];
	min.f64 	%fd131, %fd129, %fd130;
	st.shared.f64 	[%r28], %fd131;
	ld.shared.f64 	%fd132, [%r29];
	ld.shared.f64 	%fd133, [%r29+32];
	max.f64 	%fd134, %fd132, %fd133;
	st.shared.f64 	[%r29], %fd134;
$L__BB0_97:
	barrier.sync 	0;
	setp.gt.u32 	%p148, %r4, 1;
	@%p148 bra 	$L__BB0_99;
	ld.shared.f64 	%fd135, [%r28];
	ld.shared.f64 	%fd136, [%r28+16];
	min.f64 	%fd137, %fd135, %fd136;
	st.shared.f64 	[%r28], %fd137;
	ld.shared.f64 	%fd138, [%r29];
	ld.shared.f64 	%fd139, [%r29+16];
	max.f64 	%fd140, %fd138, %fd139;
	st.shared.f64 	[%r29], %fd140;
$L__BB0_99:
	setp.ne.s32 	%p149, %r4, 0;
	barrier.sync 	0;
	@%p149 bra 	$L__BB0_101;
	ld.shared.f64 	%fd141, [%r28];
	ld.shared.f64 	%fd142, [_ZZ25mega_fused_vasil_accuracyE14smem_local_min+8];
	min.f64 	%fd143, %fd141, %fd142;
	st.shared.f64 	[%r28], %fd143;
	ld.shared.f64 	%fd144, [%r29];
	ld.shared.f64 	%fd145, [_ZZ25mega_fused_vasil_accuracyE14smem_local_max+8];
	max.f64 	%fd146, %fd144, %fd145;
	st.shared.f64 	[%r29], %fd146;
$L__BB0_101:
	setp.ne.s32 	%p150, %r4, 0;
	barrier.sync 	0;
	@%p150 bra 	$L__BB0_105;
	ld.shared.f64 	%fd147, [_ZZ25mega_fused_vasil_accuracyE14smem_local_min];
	ld.shared.f64 	%fd148, [_ZZ25mega_fused_vasil_accuracyE14smem_local_max];
	setp.gt.f64 	%p151, %fd147, 0d0000000000000000;
	setp.gt.f64 	%p152, %fd148, 0d0000000000000000;
	setp.lt.f64 	%p153, %fd147, 0d0000000000000000;
	setp.lt.f64 	%p154, %fd148, 0d0000000000000000;
	and.pred  	%p155, %p153, %p154;
	selp.s16 	%rs10, -1, 0, %p155;
	selp.b16 	%rs11, 1, %rs10, %p152;
	selp.b16 	%rs2, %rs11, %rs10, %p151;
	setp.eq.s16 	%p156, %rs2, 0;
	@%p156 bra 	$L__BB0_105;
	ld.param.u64 	%rd63, [mega_fused_vasil_accuracy_param_7];
	cvta.to.global.u64 	%rd57, %rd63;
	atom.global.add.u32 	%r135, [%rd57], 1;
	and.b16  	%rs12, %rs2, 255;
	setp.ne.s16 	%p157, %rs12, %rs1;
	@%p157 bra 	$L__BB0_105;
	ld.param.u64 	%rd62, [mega_fused_vasil_accuracy_param_6];
	cvta.to.global.u64 	%rd58, %rd62;
	atom.global.add.u32 	%r136, [%rd58], 1;
$L__BB0_105:
	ret;

}
	// .globl	reset_accuracy_counters
.visible .entry reset_accuracy_counters(
	.param .u64 .ptr .align 1 reset_accuracy_counters_param_0,
	.param .u64 .ptr .align 1 reset_accuracy_counters_param_1
)
{
	.reg .pred 	%p<2>;
	.reg .b32 	%r<5>;
	.reg .b64 	%rd<5>;

	ld.param.u64 	%rd1, [reset_accuracy_counters_param_0];
	ld.param.u64 	%rd2, [reset_accuracy_counters_param_1];
	mov.u32 	%r1, %tid.x;
	mov.u32 	%r2, %ctaid.x;
	or.b32  	%r3, %r1, %r2;
	setp.ne.s32 	%p1, %r3, 0;
	@%p1 bra 	$L__BB1_2;
	cvta.to.global.u64 	%rd3, %rd1;
	cvta.to.global.u64 	%rd4, %rd2;
	mov.b32 	%r4, 0;
	st.global.u32 	[%rd3], %r4;
	st.global.u32 	[%rd4], %r4;
$L__BB1_2:
	ret;

}
	// .globl	compute_final_accuracy
.visible .entry compute_final_accuracy(
	.param .u64 .ptr .align 1 compute_final_accuracy_param_0,
	.param .u64 .ptr .align 1 compute_final_accuracy_param_1,
	.param .u64 .ptr .align 1 compute_final_accuracy_param_2
)
{
	.reg .pred 	%p<3>;
	.reg .b32 	%r<6>;
	.reg .b32 	%f<7>;
	.reg .b64 	%rd<7>;

	ld.param.u64 	%rd1, [compute_final_accuracy_param_0];
	ld.param.u64 	%rd2, [compute_final_accuracy_param_1];
	ld.param.u64 	%rd3, [compute_final_accuracy_param_2];
	mov.u32 	%r2, %tid.x;
	mov.u32 	%r3, %ctaid.x;
	or.b32  	%r4, %r2, %r3;
	setp.ne.s32 	%p1, %r4, 0;
	@%p1 bra 	$L__BB2_4;
	cvta.to.global.u64 	%rd4, %rd2;
	ld.global.u32 	%r1, [%rd4];
	setp.eq.s32 	%p2, %r1, 0;
	mov.f32 	%f6, 0f00000000;
	@%p2 bra 	$L__BB2_3;
	cvta.to.global.u64 	%rd5, %rd1;
	ld.global.u32 	%r5, [%rd5];
	cvt.rn.f32.u32 	%f4, %r5;
	cvt.rn.f32.u32 	%f5, %r1;
	div.rn.f32 	%f6, %f4, %f5;
$L__BB2_3:
	cvta.to.global.u64 	%rd6, %rd3;
	st.global.f32 	[%rd6], %f6;
$L__BB2_4:
	ret;

}


// ===== COMPILED SASS (sm_100) =====

	.target	sm_100

	.elftype	@"ET_EXEC"


//--------------------- .note.nv.tkinfo           --------------------------
	.section	.note.nv.tkinfo,"",@"SHT_NOTE"
	.sectionflags	@"SHF_NOTE_NV_TKINFO"
	.tkinfo
        /*0018*/ 	.word	0x00000002
        /*0030*/ 	.string	""
        /*0030*/ 	.string	"ptxas"
        /*0030*/ 	.string	"Cuda compilation tools, release 13.0, V13.0.88"
        /*0030*/ 	.string	"Build cuda_13.0.r13.0/compiler.36424714_0"
        /*0030*/ 	.string	"-arch sm_100 -m 64 "



//--------------------- .note.nv.cuinfo           --------------------------
	.section	.note.nv.cuinfo,"",@"SHT_NOTE"
	.sectionflags	@"SHF_NOTE_NV_CUINFO"
        /*0018*/ 	.short	0x0002
        /*001a*/ 	.short	0x0064
        /*001c*/ 	.short	0x0082
	.zero		2


//--------------------- .nv.info                  --------------------------
	.section	.nv.info,"",@"SHT_CUDA_INFO"
	.align	4


	//----- nvinfo : EIATTR_REGCOUNT
	.align		4
        /*0000*/ 	.byte	0x04, 0x2f
        /*0002*/ 	.short	(.L_14 - .L_13)
	.align		4
.L_13:
        /*0004*/ 	.word	index@(mega_fused_vasil_accuracy)
        /*0008*/ 	.word	0x0000005c


	//----- nvinfo : EIATTR_FRAME_SIZE
	.align		4
.L_14:
        /*000c*/ 	.byte	0x04, 0x11
        /*000e*/ 	.short	(.L_16 - .L_15)
	.align		4
.L_15:
        /*0010*/ 	.word	index@($__internal_2_$__cuda_sm3x_div_rn_noftz_f32_slowpath)
        /*0014*/ 	.word	0x00000000


	//----- nvinfo : EIATTR_FRAME_SIZE
	.align		4
.L_16:
        /*0018*/ 	.byte	0x04, 0x11
        /*001a*/ 	.short	(.L_18 - .L_17)
	.align		4
.L_17:
        /*001c*/ 	.word	index@($__internal_1_$__cuda_sm20_div_rn_f64_full)
        /*0020*/ 	.word	0x00000000


	//----- nvinfo : EIATTR_FRAME_SIZE
	.align		4
.L_18:
        /*0024*/ 	.byte	0x04, 0x11
        /*0026*/ 	.short	(.L_20 - .L_19)
	.align		4
.L_19:
        /*0028*/ 	.word	index@(mega_fused_vasil_accuracy)
        /*002c*/ 	.word	0x00000000


	//----- nvinfo : EIATTR_REGCOUNT
	.align		4
.L_20:
        /*0030*/ 	.byte	0x04, 0x2f
        /*0032*/ 	.short	(.L_22 - .L_21)
	.align		4
.L_21:
        /*0034*/ 	.word	index@(reset_accuracy_counters)
        /*0038*/ 	.word	0x00000008


	//----- nvinfo : EIATTR_FRAME_SIZE
	.align		4
.L_22:
        /*003c*/ 	.byte	0x04, 0x11
        /*003e*/ 	.short	(.L_24 - .L_23)
	.align		4
.L_23:
        /*0040*/ 	.word	index@(reset_accuracy_counters)
        /*0044*/ 	.word	0x00000000


	//----- nvinfo : EIATTR_REGCOUNT
	.align		4
.L_24:
        /*0048*/ 	.byte	0x04, 0x2f
        /*004a*/ 	.short	(.L_26 - .L_25)
	.align		4
.L_25:
        /*004c*/ 	.word	index@(compute_final_accuracy)
        /*0050*/ 	.word	0x0000000e


	//----- nvinfo : EIATTR_FRAME_SIZE
	.align		4
.L_26:
        /*0054*/ 	.byte	0x04, 0x11
        /*0056*/ 	.short	(.L_28 - .L_27)
	.align		4
.L_27:
        /*0058*/ 	.word	index@($__internal_0_$__cuda_sm3x_div_rn_noftz_f32_slowpath)
        /*005c*/ 	.word	0x00000000


	//----- nvinfo : EIATTR_FRAME_SIZE
	.align		4
.L_28:
        /*0060*/ 	.byte	0x04, 0x11
        /*0062*/ 	.short	(.L_30 - .L_29)
	.align		4
.L_29:
        /*0064*/ 	.word	index@(compute_final_accuracy)
        /*0068*/ 	.word	0x00000000


	//----- nvinfo : EIATTR_MIN_STACK_SIZE
	.align		4
.L_30:
        /*006c*/ 	.byte	0x04, 0x12
        /*006e*/ 	.short	(.L_32 - .L_31)
	.align		4
.L_31:
        /*0070*/ 	.word	index@(compute_final_accuracy)
        /*0074*/ 	.word	0x00000000


	//----- nvinfo : EIATTR_MIN_STACK_SIZE
	.align		4
.L_32:
        /*0078*/ 	.byte	0x04, 0x12
        /*007a*/ 	.short	(.L_34 - .L_33)
	.align		4
.L_33:
        /*007c*/ 	.word	index@(reset_accuracy_counters)
        /*0080*/ 	.word	0x00000000


	//----- nvinfo : EIATTR_MIN_STACK_SIZE
	.align		4
.L_34:
        /*0084*/ 	.byte	0x04, 0x12
        /*0086*/ 	.short	(.L_36 - .L_35)
	.align		4
.L_35:
        /*0088*/ 	.word	index@(mega_fused_vasil_accuracy)
        /*008c*/ 	.word	0x00000000
.L_36:


//--------------------- .nv.compat                --------------------------
	.section	.nv.compat,"",@"SHT_CUDA_COMPAT_INFO"
	.align	4
        /*0000*/ 	.byte	0x02, 0x09, 0x00, 0x00, 0x02, 0x02, 0x01, 0x00, 0x02, 0x05, 0x05, 0x00, 0x03, 0x07, 0x01, 0x01
        /*0010*/ 	.byte	0x02, 0x03, 0x00, 0x00, 0x02, 0x06, 0x01, 0x00, 0x04, 0x0b, 0x08, 0x00, 0x01, 0x00, 0x00, 0x00
        /*0020*/ 	.byte	0x00, 0x00, 0x00, 0x00


//--------------------- .nv.info.compute_final_accuracy --------------------------
	.section	.nv.info.compute_final_accuracy,"",@"SHT_CUDA_INFO"
	.sectionflags	@""
	.align	4


	//----- nvinfo : EIATTR_CUDA_API_VERSION
	.align		4
        /*0000*/ 	.byte	0x04, 0x37
        /*0002*/ 	.short	(.L_38 - .L_37)
.L_37:
        /*0004*/ 	.word	0x00000082


	//----- nvinfo : EIATTR_KPARAM_INFO
	.align		4
.L_38:
        /*0008*/ 	.byte	0x04, 0x17
        /*000a*/ 	.short	(.L_40 - .L_39)
.L_39:
        /*000c*/ 	.word	0x00000000
        /*0010*/ 	.short	0x0002
        /*0012*/ 	.short	0x0010
        /*0014*/ 	.byte	0x00, 0xf5, 0x21, 0x00


	//----- nvinfo : EIATTR_KPARAM_INFO
	.align		4
.L_40:
        /*0018*/ 	.byte	0x04, 0x17
        /*001a*/ 	.short	(.L_42 - .L_41)
.L_41:
        /*001c*/ 	.word	0x00000000
        /*0020*/ 	.short	0x0001
        /*0022*/ 	.short	0x0008
        /*0024*/ 	.byte	0x00, 0xf5, 0x21, 0x00


	//----- nvinfo : EIATTR_KPARAM_INFO
	.align		4
.L_42:
        /*0028*/ 	.byte	0x04, 0x17
        /*002a*/ 	.short	(.L_44 - .L_43)
.L_43:
        /*002c*/ 	.word	0x00000000
        /*0030*/ 	.short	0x0000
        /*0032*/ 	.short	0x0000
        /*0034*/ 	.byte	0x00, 0xf5, 0x21, 0x00


	//----- nvinfo : EIATTR_SPARSE_MMA_MASK
	.align		4
.L_44:
        /*0038*/ 	.byte	0x03, 0x50
        /*003a*/ 	.short	0x0000


	//----- nvinfo : EIATTR_MAXREG_COUNT
	.align		4
        /*003c*/ 	.byte	0x03, 0x1b
        /*003e*/ 	.short	0x00ff


	//----- nvinfo : EIATTR_MERCURY_ISA_VERSION
	.align		4
        /*0040*/ 	.byte	0x03, 0x5f
        /*0042*/ 	.short	0x0101


	//----- nvinfo : EIATTR_VRC_CTA_INIT_COUNT
	.align		4
        /*0044*/ 	.byte	0x02, 0x4a
	.zero		1
	.zero		1


	//----- nvinfo : EIATTR_EXIT_INSTR_OFFSETS
	.align		4
        /*0048*/ 	.byte	0x04, 0x1c
        /*004a*/ 	.short	(.L_46 - .L_45)


	//   ....[0]....
.L_45:
        /*004c*/ 	.word	0x00000040


	//   ....[1]....
        /*0050*/ 	.word	0x000001b0


	//----- nvinfo : EIATTR_CRS_STACK_SIZE
	.align		4
.L_46:
        /*0054*/ 	.byte	0x04, 0x1e
        /*0056*/ 	.short	(.L_48 - .L_47)
.L_47:
        /*0058*/ 	.word	0x00000000


	//----- nvinfo : EIATTR_CBANK_PARAM_SIZE
	.align		4
.L_48:
        /*005c*/ 	.byte	0x03, 0x19
        /*005e*/ 	.short	0x0018


	//----- nvinfo : EIATTR_PARAM_CBANK
	.align		4
        /*0060*/ 	.byte	0x04, 0x0a
        /*0062*/ 	.short	(.L_50 - .L_49)
	.align		4
.L_49:
        /*0064*/ 	.word	index@(.nv.constant0.compute_final_accuracy)
        /*0068*/ 	.short	0x0380
        /*006a*/ 	.short	0x0018


	//----- nvinfo : EIATTR_SW_WAR
	.align		4
.L_50:
        /*006c*/ 	.byte	0x04, 0x36
        /*006e*/ 	.short	(.L_52 - .L_51)
.L_51:
        /*0070*/ 	.word	0x00000008
.L_52:


//--------------------- .nv.info.reset_accuracy_counters --------------------------
	.section	.nv.info.reset_accuracy_counters,"",@"SHT_CUDA_INFO"
	.sectionflags	@""
	.align	4


	//----- nvinfo : EIATTR_CUDA_API_VERSION
	.align		4
        /*0000*/ 	.byte	0x04, 0x37
        /*0002*/ 	.short	(.L_54 - .L_53)
.L_53:
        /*0004*/ 	.word	0x00000082


	//----- nvinfo : EIATTR_KPARAM_INFO
	.align		4
.L_54:
        /*0008*/ 	.byte	0x04, 0x17
        /*000a*/ 	.short	(.L_56 - .L_55)
.L_55:
        /*000c*/ 	.word	0x00000000
        /*0010*/ 	.short	0x0001
        /*0012*/ 	.short	0x0008
        /*0014*/ 	.byte	0x00, 0xf5, 0x21, 0x00


	//----- nvinfo : EIATTR_KPARAM_INFO
	.align		4
.L_56:
        /*0018*/ 	.byte	0x04, 0x17
        /*001a*/ 	.short	(.L_58 - .L_57)
.L_57:
        /*001c*/ 	.word	0x00000000
        /*0020*/ 	.short	0x0000
        /*0022*/ 	.short	0x0000
        /*0024*/ 	.byte	0x00, 0xf5, 0x21, 0x00


	//----- nvinfo : EIATTR_SPARSE_MMA_MASK
	.align		4
.L_58:
        /*0028*/ 	.byte	0x03, 0x50
        /*002a*/ 	.short	0x0000


	//----- nvinfo : EIATTR_MAXREG_COUNT
	.align		4
        /*002c*/ 	.byte	0x03, 0x1b
        /*002e*/ 	.short	0x00ff


	//----- nvinfo : EIATTR_MERCURY_ISA_VERSION
	.align		4
        /*0030*/ 	.byte	0x03, 0x5f
        /*0032*/ 	.short	0x0101


	//----- nvinfo : EIATTR_VRC_CTA_INIT_COUNT
	.align		4
        /*0034*/ 	.byte	0x02, 0x4a
	.zero		1
	.zero		1


	//----- nvinfo : EIATTR_EXIT_INSTR_OFFSETS
	.align		4
        /*0038*/ 	.byte	0x04, 0x1c
        /*003a*/ 	.short	(.L_60 - .L_59)


	//   ....[0]....
.L_59:
        /*003c*/ 	.word	0x00000040


	//   ....[1]....
        /*0040*/ 	.word	0x000000a0


	//----- nvinfo : EIATTR_CBANK_PARAM_SIZE
	.align		4
.L_60:
        /*0044*/ 	.byte	0x03, 0x19
        /*0046*/ 	.short	0x0010


	//----- nvinfo : EIATTR_PARAM_CBANK
	.align		4
        /*0048*/ 	.byte	0x04, 0x0a
        /*004a*/ 	.short	(.L_62 - .L_61)
	.align		4
.L_61:
        /*004c*/ 	.word	index@(.nv.constant0.reset_accuracy_counters)
        /*0050*/ 	.short	0x0380
        /*0052*/ 	.short	0x0010


	//----- nvinfo : EIATTR_SW_WAR
	.align		4
.L_62:
        /*0054*/ 	.byte	0x04, 0x36
        /*0056*/ 	.short	(.L_64 - .L_63)
.L_63:
        /*0058*/ 	.word	0x00000008
.L_64:


//--------------------- .nv.info.mega_fused_vasil_accuracy --------------------------
	.section	.nv.info.mega_fused_vasil_accuracy,"",@"SHT_CUDA_INFO"
	.sectionflags	@""
	.align	4


	//----- nvinfo : EIATTR_CUDA_API_VERSION
	.align		4
        /*0000*/ 	.byte	0x04, 0x37
        /*0002*/ 	.short	(.L_66 - .L_65)
.L_65:
        /*0004*/ 	.word	0x00000082


	//----- nvinfo : EIATTR_KPARAM_INFO
	.align		4
.L_66:
        /*0008*/ 	.byte	0x04, 0x17
        /*000a*/ 	.short	(.L_68 - .L_67)
.L_67:
        /*000c*/ 	.word	0x00000000
        /*0010*/ 	.short	0x000c
        /*0012*/ 	.short	0x0054
        /*0014*/ 	.byte	0x00, 0xf0, 0x11, 0x00


	//----- nvinfo : EIATTR_KPARAM_INFO
	.align		4
.L_68:
        /*0018*/ 	.byte	0x04, 0x17
        /*001a*/ 	.short	(.L_70 - .L_69)
.L_69:
        /*001c*/ 	.word	0x00000000
        /*0020*/ 	.short	0x000b
        /*0022*/ 	.short	0x0050
        /*0024*/ 	.byte	0x00, 0xf0, 0x11, 0x00


	//----- nvinfo : EIATTR_KPARAM_INFO
	.align		4
.L_70:
        /*0028*/ 	.byte	0x04, 0x17
        /*002a*/ 	.short	(.L_72 - .L_71)
.L_71:
        /*002c*/ 	.word	0x00000000
        /*0030*/ 	.short	0x000a
        /*0032*/ 	.short	0x004c
        /*0034*/ 	.byte	0x00, 0xf0, 0x11, 0x00


	//----- nvinfo : EIATTR_KPARAM_INFO
	.align		4
.L_72:
        /*0038*/ 	.byte	0x04, 0x17
        /*003a*/ 	.short	(.L_74 - .L_73)
.L_73:
        /*003c*/ 	.word	0x00000000
        /*0040*/ 	.short	0x0009
        /*0042*/ 	.short	0x0048
        /*0044*/ 	.byte	0x00, 0xf0, 0x11, 0x00


	//----- nvinfo : EIATTR_KPARAM_INFO
	.align		4
.L_74:
        /*0048*/ 	.byte	0x04, 0x17
        /*004a*/ 	.short	(.L_76 - .L_75)
.L_75:
        /*004c*/ 	.word	0x00000000
        /*0050*/ 	.short	0x0008
        /*0052*/ 	.short	0x0040
        /*0054*/ 	.byte	0x00, 0xf0, 0x21, 0x00


	//----- nvinfo : EIATTR_KPARAM_INFO
	.align		4
.L_76:
        /*0058*/ 	.byte	0x04, 0x17
        /*005a*/ 	.short	(.L_78 - .L_77)
.L_77:
        /*005c*/ 	.word	0x00000000
        /*0060*/ 	.short	0x0007
        /*0062*/ 	.short	0x0038
        /*0064*/ 	.byte	0x00, 0xf5, 0x21, 0x00


	//----- nvinfo : EIATTR_KPARAM_INFO
	.align		4
.L_78:
        /*0068*/ 	.byte	0x04, 0x17
        /*006a*/ 	.short	(.L_80 - .L_79)
.L_79:
        /*006c*/ 	.word	0x00000000
        /*0070*/ 	.short	0x0006
        /*0072*/ 	.short	0x0030
        /*0074*/ 	.byte	0x00, 0xf5, 0x21, 0x00


	//----- nvinfo : EIATTR_KPARAM_INFO
	.align		4
.L_80:
        /*0078*/ 	.byte	0x04, 0x17
        /*007a*/ 	.short	(.L_82 - .L_81)
.L_81:
        /*007c*/ 	.word	0x00000000
        /*0080*/ 	.short	0x0005
        /*0082*/ 	.short	0x0028
        /*0084*/ 	.byte	0x00, 0xf5, 0x21, 0x00


	//----- nvinfo : EIATTR_KPARAM_INFO
	.align		4
.L_82:
        /*0088*/ 	.byte	0x04, 0x17
        /*008a*/ 	.short	(.L_84 - .L_83)
.L_83:
        /*008c*/ 	.word	0x00000000
        /*0090*/ 	.short	0x0004
        /*0092*/ 	.short	0x0020
        /*0094*/ 	.byte	0x00, 0xf5, 0x21, 0x00


	//----- nvinfo : EIATTR_KPARAM_INFO
	.align		4
.L_84:
        /*0098*/ 	.byte	0x04, 0x17
        /*009a*/ 	.short	(.L_86 - .L_85)
.L_85:
        /*009c*/ 	.word	0x00000000
        /*00a0*/ 	.short	0x0003
        /*00a2*/ 	.short	0x0018
        /*00a4*/ 	.byte	0x00, 0xf5, 0x21, 0x00


	//----- nvinfo : EIATTR_KPARAM_INFO
	.align		4
.L_86:
        /*00a8*/ 	.byte	0x04, 0x17
        /*00aa*/ 	.short	(.L_88 - .L_87)
.L_87:
        /*00ac*/ 	.word	0x00000000
        /*00b0*/ 	.short	0x0002
        /*00b2*/ 	.short	0x0010
        /*00b4*/ 	.byte	0x00, 0xf5, 0x21, 0x00


	//----- nvinfo : EIATTR_KPARAM_INFO
	.align		4
.L_88:
        /*00b8*/ 	.byte	0x04, 0x17
        /*00ba*/ 	.short	(.L_90 - .L_89)
.L_89:
        /*00bc*/ 	.word	0x00000000
        /*00c0*/ 	.short	0x0001
        /*00c2*/ 	.short	0x0008
        /*00c4*/ 	.byte	0x00, 0xf5, 0x21, 0x00


	//----- nvinfo : EIATTR_KPARAM_INFO
	.align		4
.L_90:
        /*00c8*/ 	.byte	0x04, 0x17
        /*00ca*/ 	.short	(.L_92 - .L_91)
.L_91:
        /*00cc*/ 	.word	0x00000000
        /*00d0*/ 	.short	0x0000
        /*00d2*/ 	.short	0x0000
        /*00d4*/ 	.byte	0x00, 0xf5, 0x21, 0x00


	//----- nvinfo : EIATTR_SPARSE_MMA_MASK
	.align		4
.L_92:
        /*00d8*/ 	.byte	0x03, 0x50
        /*00da*/ 	.short	0x0000


	//----- nvinfo : EIATTR_MAXREG_COUNT
	.align		4
        /*00dc*/ 	.byte	0x03, 0x1b
        /*00de*/ 	.short	0x00ff


	//----- nvinfo : EIATTR_NUM_BARRIERS
	.align		4
        /*00e0*/ 	.byte	0x02, 0x4c
        /*00e2*/ 	.byte	0x01
	.zero		1


	//----- nvinfo : EIATTR_MERCURY_ISA_VERSION
	.align		4
        /*00e4*/ 	.byte	0x03, 0x5f
        /*00e6*/ 	.short	0x0101


	//----- nvinfo : EIATTR_COOP_GROUP_MASK_REGIDS
	.align		4
        /*00e8*/ 	.byte	0x04, 0x29
        /*00ea*/ 	.short	(.L_94 - .L_93)


	//   ....[0]....
.L_93:
        /*00ec*/ 	.word	0xffffffff


	//   ....[1]....
        /*00f0*/ 	.word	0xffffffff


	//   ....[2]....
        /*00f4*/ 	.word	0xffffffff


	//   ....[3]....
        /*00f8*/ 	.word	0xffffffff


	//   ....[4]....
        /*00fc*/ 	.word	0xffffffff


	//   ....[5]....
        /*0100*/ 	.word	0xffffffff


	//   ....[6]....
        /*0104*/ 	.word	0xffffffff


	//   ....[7]....
        /*0108*/ 	.word	0xffffffff


	//   ....[8]....
        /*010c*/ 	.word	0xffffffff


	//   ....[9]....
        /*0110*/ 	.word	0xffffffff


	//   ....[10]....
        /*0114*/ 	.word	0xffffffff


	//   ....[11]....
        /*0118*/ 	.word	0xffffffff


	//   ....[12]....
        /*011c*/ 	.word	0xffffffff


	//   ....[13]....
        /*0120*/ 	.word	0xffffffff


	//   ....[14]....
        /*0124*/ 	.word	0xffffffff


	//   ....[15]....
        /*0128*/ 	.word	0xffffffff


	//   ....[16]....
        /*012c*/ 	.word	0xffffffff


	//   ....[17]....
        /*0130*/ 	.word	0xffffffff


	//   ....[18]....
        /*0134*/ 	.word	0xffffffff


	//   ....[19]....
        /*0138*/ 	.word	0xffffffff


	//   ....[20]....
        /*013c*/ 	.word	0xffffffff


	//   ....[21]....
        /*0140*/ 	.word	0xffffffff


	//   ....[22]....
        /*0144*/ 	.word	0xffffffff


	//   ....[23]....
        /*0148*/ 	.word	0xffffffff


	//   ....[24]....
        /*014c*/ 	.word	0xffffffff


	//   ....[25]....
        /*0150*/ 	.word	0xffffffff


	//   ....[26]....
        /*0154*/ 	.word	0xffffffff


	//   ....[27]....
        /*0158*/ 	.word	0xffffffff


	//   ....[28]....
        /*015c*/ 	.word	0xffffffff


	//   ....[29]....
        /*0160*/ 	.word	0xffffffff


	//   ....[30]....
        /*0164*/ 	.word	0xffffffff


	//   ....[31]....
        /*0168*/ 	.word	0xffffffff


	//   ....[32]....
        /*016c*/ 	.word	0xffffffff


	//   ....[33]....
        /*0170*/ 	.word	0xffffffff


	//   ....[34]....
        /*0174*/ 	.word	0xffffffff


	//   ....[35]....
        /*0178*/ 	.word	0xffffffff


	//   ....[36]....
        /*017c*/ 	.word	0xffffffff


	//   ....[37]....
        /*0180*/ 	.word	0xffffffff


	//   ....[38]....
        /*0184*/ 	.word	0xffffffff


	//   ....[39]....
        /*0188*/ 	.word	0xffffffff


	//   ....[40]....
        /*018c*/ 	.word	0xffffffff


	//   ....[41]....
        /*0190*/ 	.word	0xffffffff


	//   ....[42]....
        /*0194*/ 	.word	0xffffffff


	//   ....[43]....
        /*0198*/ 	.word	0x0500000f


	//   ....[44]....
        /*019c*/ 	.word	0x0500000f


	//   ....[45]....
        /*01a0*/ 	.word	0x0500000f


	//   ....[46]....
        /*01a4*/ 	.word	0x0500000f


	//   ....[47]....
        /*01a8*/ 	.word	0x0500000f


	//   ....[48]....
        /*01ac*/ 	.word	0x0500000f


	//   ....[49]....
        /*01b0*/ 	.word	0x0500000f


	//   ....[50]....
        /*01b4*/ 	.word	0x0500000f


	//   ....[51]....
        /*01b8*/ 	.word	0x0500000f


	//   ....[52]....
        /*01bc*/ 	.word	0x0500000f


	//   ....[53]....
        /*01c0*/ 	.word	0x0500000f


	//   ....[54]....
        /*01c4*/ 	.word	0x0500000f


	//   ....[55]....
        /*01c8*/ 	.word	0x0500000f


	//   ....[56]....
        /*01cc*/ 	.word	0x0500000f


	//   ....[57]....
        /*01d0*/ 	.word	0x0500000f


	//   ....[58]....
        /*01d4*/ 	.word	0x0500000f


	//   ....[59]....
        /*01d8*/ 	.word	0x0500000f


	//   ....[60]....
        /*01dc*/ 	.word	0x0500000f


	//   ....[61]....
        /*01e0*/ 	.word	0x0500000f


	//   ....[62]....
        /*01e4*/ 	.word	0x0500000f


	//   ....[63]....
        /*01e8*/ 	.word	0x0500000f


	//   ....[64]....
        /*01ec*/ 	.word	0x0500000f


	//   ....[65]....
        /*01f0*/ 	.word	0x0500000f


	//   ....[66]....
        /*01f4*/ 	.word	0x0500000f


	//   ....[67]....
        /*01f8*/ 	.word	0x0500000f


	//   ....[68]....
        /*01fc*/ 	.word	0x0500000f


	//   ....[69]....
        /*0200*/ 	.word	0x0500000f


	//   ....[70]....
        /*0204*/ 	.word	0x0500000f


	//   ....[71]....
        /*0208*/ 	.word	0x0500000f


	//   ....[72]....
        /*020c*/ 	.word	0x0500000f


	//   ....[73]....
        /*0210*/ 	.word	0x0500000f


	//   ....[74]....
        /*0214*/ 	.word	0x0500000f


	//   ....[75]....
        /*0218*/ 	.word	0x0500000f


	//   ....[76]....
        /*021c*/ 	.word	0x0500000f


	//   ....[77]....
        /*0220*/ 	.word	0x0500000f


	//   ....[78]....
        /*0224*/ 	.word	0x0500000f


	//   ....[79]....
        /*0228*/ 	.word	0x0500000f


	//   ....[80]....
        /*022c*/ 	.word	0x0500000f


	//   ....[81]....
        /*0230*/ 	.word	0x0500000f


	//   ....[82]....
        /*0234*/ 	.word	0x0500000f


	//   ....[83]....
        /*0238*/ 	.word	0x0500000f


	//   ....[84]....
        /*023c*/ 	.word	0x0500000f


	//----- nvinfo : EIATTR_COOP_GROUP_INSTR_OFFSETS
	.align		4
.L_94:
        /*0240*/ 	.byte	0x04, 0x28
        /*0242*/ 	.short	(.L_96 - .L_95)


	//   ....[0]....
.L_95:
        /*0244*/ 	.word	0x000003d0


	//   ....[1]....
        /*0248*/ 	.word	0x00002d50


	//   ....[2]....
        /*024c*/ 	.word	0x00002d60


	//   ....[3]....
        /*0250*/ 	.word	0x00002d80


	//   ....[4]....
        /*0254*/ 	.word	0x00002d90


	//   ....[5]....
        /*0258*/ 	.word	0x00002db0


	//   ....[6]....
        /*025c*/ 	.word	0x00002dc0


	//   ....[7]....
        /*0260*/ 	.word	0x00002e00


	//   ....[8]....
        /*0264*/ 	.word	0x00002e10


	//   ....[9]....
        /*0268*/ 	.word	0x00002e50


	//   ....[10]....
        /*026c*/ 	.word	0x00002e60


	//   ....[11]....
        /*0270*/ 	.word	0x00002f40


	//   ....[12]....
        /*0274*/ 	.word	0x000076c0


	//   ....[13]....
        /*0278*/ 	.word	0x000076d0


	//   ....[14]....
        /*027c*/ 	.word	0x000076e0


	//   ....[15]....
        /*0280*/ 	.word	0x000076f0


	//   ....[16]....
        /*0284*/ 	.word	0x00007710


	//   ....[17]....
        /*0288*/ 	.word	0x00007730


	//   ....[18]....
        /*028c*/ 	.word	0x00007740


	//   ....[19]....
        /*0290*/ 	.word	0x00007750


	//   ....[20]....
        /*0294*/ 	.word	0x00007780


	//   ....[21]....
        /*0298*/ 	.word	0x000077a0


	//   ....[22]....
        /*029c*/ 	.word	0x000077c0


	//   ....[23]....
        /*02a0*/ 	.word	0x000077d0


	//   ....[24]....
        /*02a4*/ 	.word	0x00007810


	//   ....[25]....
        /*02a8*/ 	.word	0x00007830


	//   ....[26]....
        /*02ac*/ 	.word	0x00007840


	//   ....[27]....
        /*02b0*/ 	.word	0x00007850


	//   ....[28]....
        /*02b4*/ 	.word	0x00007880


	//   ....[29]....
        /*02b8*/ 	.word	0x000078a0


	//   ....[30]....
        /*02bc*/ 	.word	0x000078c0


	//   ....[31]....
        /*02c0*/ 	.word	0x000078d0


	//   ....[32]....
        /*02c4*/ 	.word	0x00008030


	//   ....[33]....
        /*02c8*/ 	.word	0x00008040


	//   ....[34]....
        /*02cc*/ 	.word	0x00008600


	//   ....[35]....
        /*02d0*/ 	.word	0x00008780


	//   ....[36]....
        /*02d4*/ 	.word	0x000088f0


	//   ....[37]....
        /*02d8*/ 	.word	0x00008a60


	//   ....[38]....
        /*02dc*/ 	.word	0x00008bd0


	//   ....[39]....
        /*02e0*/ 	.word	0x00008d40


	//   ....[40]....
        /*02e4*/ 	.word	0x00008eb0


	//   ....[41]....
        /*02e8*/ 	.word	0x00009020


	//   ....[42]....
        /*02ec*/ 	.word	0x000091e0


	//   ....[43]....
        /*02f0*/ 	.word	0x000093b0


	//   ....[44]....
        /*02f4*/ 	.word	0x00009440


	//   ....[45]....
        /*02f8*/ 	.word	0x000094b0


	//   ....[46]....
        /*02fc*/ 	.word	0x00009500


	//   ....[47]....
        /*0300*/ 	.word	0x00009570


	//   ....[48]....
        /*0304*/ 	.word	0x000095c0


	//   ....[49]....
        /*0308*/ 	.word	0x00009630


	//   ....[50]....
        /*030c*/ 	.word	0x00009680


	//   ....[51]....
        /*0310*/ 	.word	0x000096f0


	//   ....[52]....
        /*0314*/ 	.word	0x00009740


	//   ....[53]....
        /*0318*/ 	.word	0x000097f0


	//   ....[54]....
        /*031c*/ 	.word	0x000098a0


	//   ....[55]....
        /*0320*/ 	.word	0x00009930


	//   ....[56]....
        /*0324*/ 	.word	0x00009980


	//   ....[57]....
        /*0328*/ 	.word	0x000099e0


	//   ....[58]....
        /*032c*/ 	.word	0x00009a40


	//   ....[59]....
        /*0330*/ 	.word	0x00009aa0


	//   ....[60]....
        /*0334*/ 	.word	0x00009af0


	//   ....[61]....
        /*0338*/ 	.word	0x00009b50


	//   ....[62]....
        /*033c*/ 	.word	0x00009bb0


	//   ....[63]....
        /*0340*/ 	.word	0x00009c10


	//   ....[64]....
        /*0344*/ 	.word	0x00009c70


	//   ....[65]....
        /*0348*/ 	.word	0x00009ce0


	//   ....[66]....
        /*034c*/ 	.word	0x00009d40


	//   ....[67]....
        /*0350*/ 	.word	0x00009da0


	//   ....[68]....
        /*0354*/ 	.word	0x00009df0


	//   ....[69]....
        /*0358*/ 	.word	0x00009e50


	//   ....[70]....
        /*035c*/ 	.word	0x00009eb0


	//   ....[71]....
        /*0360*/ 	.word	0x00009f10


	//   ....[72]....
        /*0364*/ 	.word	0x00009f60


	//   ....[73]....
        /*0368*/ 	.word	0x00009fc0


	//   ....[74]....
        /*036c*/ 	.word	0x0000a060


	//   ....[75]....
        /*0370*/ 	.word	0x0000a100


	//   ....[76]....
        /*0374*/ 	.word	0x0000a1c0


	//   ....[77]....
        /*0378*/ 	.word	0x0000a3c0


	//   ....[78]....
        /*037c*/ 	.word	0x0000a580


	//   ....[79]....
        /*0380*/ 	.word	0x0000a740


	//   ....[80]....
        /*0384*/ 	.word	0x0000a900


	//   ....[81]....
        /*0388*/ 	.word	0x0000aac0


	//   ....[82]....
        /*038c*/ 	.word	0x0000ac80


	//   ....[83]....
        /*0390*/ 	.word	0x0000ae40


	//   ....[84]....
        /*0394*/ 	.word	0x0000aef0


	//----- nvinfo : EIATTR_VRC_CTA_INIT_COUNT
	.align		4
.L_96:
        /*0398*/ 	.byte	0x02, 0x4a
	.zero		1
	.zero		1


	//----- nvinfo : EIATTR_EXIT_INSTR_OFFSETS
	.align		4
        /*039c*/ 	.byte	0x04, 0x1c
        /*039e*/ 	.short	(.L_98 - .L_97)


	//   ....[0]....
.L_97:
        /*03a0*/ 	.word	0x00000060


	//   ....[1]....
        /*03a4*/ 	.word	0x000000b0


	//   ....[2]....
        /*03a8*/ 	.word	0x00000150


	//   ....[3]....
        /*03ac*/ 	.word	0x00000180


	//   ....[4]....
        /*03b0*/ 	.word	0x000001e0


	//   ....[5]....
        /*03b4*/ 	.word	0x000091f0


	//   ....[6]....
        /*03b8*/ 	.word	0x000092b0


	//   ....[7]....
        /*03bc*/ 	.word	0x00009310


	//   ....[8]....
        /*03c0*/ 	.word	0x00009340


	//----- nvinfo : EIATTR_CRS_STACK_SIZE
	.align		4
.L_98:
        /*03c4*/ 	.byte	0x04, 0x1e
        /*03c6*/ 	.short	(.L_100 - .L_99)
.L_99:
        /*03c8*/ 	.word	0x00000000


	//----- nvinfo : EIATTR_CBANK_PARAM_SIZE
	.align		4
.L_100:
        /*03cc*/ 	.byte	0x03, 0x19
        /*03ce*/ 	.short	0x0058


	//----- nvinfo : EIATTR_PARAM_CBANK
	.align		4
        /*03d0*/ 	.byte	0x04, 0x0a
        /*03d2*/ 	.short	(.L_102 - .L_101)
	.align		4
.L_101:
        /*03d4*/ 	.word	index@(.nv.constant0.mega_fused_vasil_accuracy)
        /*03d8*/ 	.short	0x0380
        /*03da*/ 	.short	0x0058


	//----- nvinfo : EIATTR_SW_WAR
	.align		4
.L_102:
        /*03dc*/ 	.byte	0x04, 0x36
        /*03de*/ 	.short	(.L_104 - .L_103)
.L_103:
        /*03e0*/ 	.word	0x00000008
.L_104:


//--------------------- .nv.callgraph             --------------------------
	.section	.nv.callgraph,"",@"SHT_CUDA_CALLGRAPH"
	.align	4
	.sectionentsize	8
	.align		4
        /*0000*/ 	.word	0x00000000
	.align		4
        /*0004*/ 	.word	0xffffffff
	.align		4
        /*0008*/ 	.word	0x00000000
	.align		4
        /*000c*/ 	.word	0xfffffffe
	.align		4
        /*0010*/ 	.word	0x00000000
	.align		4
        /*0014*/ 	.word	0xfffffffd
	.align		4
        /*0018*/ 	.word	0x00000000
	.align		4
        /*001c*/ 	.word	0xfffffffc


//--------------------- .nv.constant3             --------------------------
	.section	.nv.constant3,"a",@progbits
	.align	4
.nv.constant3:
	.type		c_tmax,@object
	.size		c_tmax,(c_thalf - c_tmax)
c_tmax:
        /*0000*/ 	.byte	0x00, 0x00, 0x60, 0x41, 0x00, 0x00, 0x8c, 0x41, 0x00, 0x00, 0xa8, 0x41, 0x00, 0x00, 0xc4, 0x41
        /*0010*/ 	.byte	0x00, 0x00, 0xe0, 0x41
	.type		c_thalf,@object
	.size		c_thalf,(c_default_ic50 - c_thalf)
c_thalf:
        /*0014*/ 	.byte	0x00, 0x00, 0xc8, 0x41, 0xb8, 0x1e, 0xe1, 0x41, 0xec, 0x51, 0xfa, 0x41, 0x52, 0xb8, 0x09, 0x42
        /*0024*/ 	.byte	0xae, 0x47, 0x16, 0x42, 0x0a, 0xd7, 0x22, 0x42, 0xa4, 0x70, 0x2f, 0x42, 0x00, 0x00, 0x3c, 0x42
        /*0034*/ 	.byte	0x5c, 0x8f, 0x48, 0x42, 0xf6, 0x28, 0x55, 0x42, 0x52, 0xb8, 0x61, 0x42, 0xae, 0x47, 0x6e, 0x42
        /*0044*/ 	.byte	0x0a, 0xd7, 0x7a, 0x42, 0x52, 0xb8, 0x83, 0x42, 0x00, 0x00, 0x8a, 0x42
	.type		c_default_ic50,@object
	.size		c_default_ic50,(.L_2 - c_default_ic50)
c_default_ic50:
        /*0050*/ 	.byte	0x9a, 0x99, 0x59, 0x3f, 0x29, 0x5c, 0x8f, 0x3f, 0x7b, 0x14, 0x6e, 0x3f, 0x66, 0x66, 0x86, 0x3f
        /*0060*/ 	.byte	0x48, 0xe1, 0x7a, 0x3f, 0x48, 0xe1, 0x9a, 0x3f, 0x0a, 0xd7, 0x63, 0x3f, 0x71, 0x3d, 0x8a, 0x3f
        /*0070*/ 	.byte	0x33, 0x33, 0x73, 0x3f, 0x0a, 0xd7, 0x83, 0x3f, 0x00, 0x00, 0x80, 0x3f
.L_2:


//--------------------- .nv.constant4             --------------------------
	.section	.nv.constant4,"a",@progbits
	.align	8
	.align		8
.nv.constant4:
        /*0000*/ 	.dword	_ZN32_INTERNAL_fa85e950_4_k_cu_c_tmax4cuda3std3__434_GLOBAL__N__fa85e950_4_k_cu_c_tmax6ignoreE
	.align		8
        /*0008*/ 	.dword	_ZN32_INTERNAL_fa85e950_4_k_cu_c_tmax4cuda3std3__45__cpo5beginE
	.align		8
        /*0010*/ 	.dword	_ZN32_INTERNAL_fa85e950_4_k_cu_c_tmax4cuda3std3__45__cpo3endE
	.align		8
        /*0018*/ 	.dword	_ZN32_INTERNAL_fa85e950_4_k_cu_c_tmax4cuda3std3__45__cpo6cbeginE
	.align		8
        /*0020*/ 	.dword	_ZN32_INTERNAL_fa85e950_4_k_cu_c_tmax4cuda3std3__45__cpo4cendE
	.align		8
        /*0028*/ 	.dword	_ZN32_INTERNAL_fa85e950_4_k_cu_c_tmax4cuda3std3__419piecewise_constructE
	.align		8
        /*0030*/ 	.dword	_ZN32_INTERNAL_fa85e950_4_k_cu_c_tmax4cuda3std3__48in_placeE
	.align		8
        /*0038*/ 	.dword	_ZN32_INTERNAL_fa85e950_4_k_cu_c_tmax4cuda3std6ranges3__45__cpo4swapE
	.align		8
        /*0040*/ 	.dword	_ZN32_INTERNAL_fa85e950_4_k_cu_c_tmax4cuda3std6ranges3__45__cpo9iter_moveE
	.align		8
        /*0048*/ 	.dword	_ZN32_INTERNAL_fa85e950_4_k_cu_c_tmax4cuda3std6ranges3__45__cpo7advanceE


//--------------------- .text.compute_final_accuracy --------------------------
	.section	.text.compute_final_accuracy,"ax",@progbits
	.align	128
        .global         compute_final_accuracy
        .type           compute_final_accuracy,@function
        .size           compute_final_accuracy,(.L_x_300 - compute_final_accuracy)
        .other          compute_final_accuracy,@"STO_CUDA_ENTRY STV_DEFAULT"
compute_final_accuracy:
.text.compute_final_accuracy:
[----:B------:R-:W-:Y:S01]  /*0000*/  LDC R1, c[0x0][0x37c] ;  /* 0x0000df00ff017b82 */ /* 0x000fe20000000800 */
[----:B------:R-:W0:Y:S07]  /*0010*/  S2R R0, SR_TID.X ;  /* 0x0000000000007919 */ /* 0x000e2e0000002100 */
[----:B------:R-:W0:Y:S02]  /*0020*/  S2UR UR4, SR_CTAID.X ;  /* 0x00000000000479c3 */ /* 0x000e240000002500 */
[----:B0-----:R-:W-:-:S13]  /*0030*/  LOP3.LUT P0, RZ, R0, UR4, RZ, 0xfc, !PT ;  /* 0x0000000400ff7c12 */ /* 0x001fda000f80fcff */
[----:B------:R-:W-:Y:S05]  /*0040*/  @P0 EXIT ;  /* 0x000000000000094d */ /* 0x000fea0003800000 */
[----:B------:R-:W0:Y:S01]  /*0050*/  LDC.64 R2, c[0x0][0x388] ;  /* 0x0000e200ff027b82 */ /* 0x000e220000000a00 */
[----:B------:R-:W0:Y:S02]  /*0060*/  LDCU.64 UR4, c[0x0][0x358] ;  /* 0x00006b00ff0477ac */ /* 0x000e240008000a00 */
[----:B0-----:R-:W2:Y:S01]  /*0070*/  LDG.E R0, desc[UR4][R2.64] ;  /* 0x0000000402007981 */ /* 0x001ea2000c1e1900 */
[----:B------:R-:W-:Y:S01]  /*0080*/  IMAD.MOV.U32 R5, RZ, RZ, RZ ;  /* 0x000000ffff057224 */ /* 0x000fe200078e00ff */
[----:B--2---:R-:W-:-:S13]  /*0090*/  ISETP.NE.AND P0, PT, R0, RZ, PT ;  /* 0x000000ff0000720c */ /* 0x004fda0003f05270 */
[----:B------:R-:W-:Y:S05]  /*00a0*/  @!P0 BRA `(.L_x_0) ;  /* 0x0000000000388947 */ /* 0x000fea0003800000 */
[----:B------:R-:W0:Y:S02]  /*00b0*/  LDC.64 R2, c[0x0][0x380] ;  /* 0x0000e000ff027b82 */ /* 0x000e240000000a00 */
[----:B0-----:R0:W2:Y:S02]  /*00c0*/  LDG.E R2, desc[UR4][R2.64] ;  /* 0x0000000402027981 */ /* 0x0010a4000c1e1900 */
[----:B0-----:R-:W-:-:S04]  /*00d0*/  I2FP.F32.U32 R3, R0 ;  /* 0x0000000000037245 */ /* 0x001fc80000201000 */
[----:B------:R-:W0:Y:S02]  /*00e0*/  MUFU.RCP R4, R3 ;  /* 0x0000000300047308 */ /* 0x000e240000001000 */
[----:B0-----:R-:W-:-:S04]  /*00f0*/  FFMA R5, -R3, R4, 1 ;  /* 0x3f80000003057423 */ /* 0x001fc80000000104 */
[----:B------:R-:W-:Y:S01]  /*0100*/  FFMA R5, R4, R5, R4 ;  /* 0x0000000504057223 */ /* 0x000fe20000000004 */
[----:B--2---:R-:W-:-:S04]  /*0110*/  I2FP.F32.U32 R0, R2 ;  /* 0x0000000200007245 */ /* 0x004fc80000201000 */
[----:B------:R-:W0:Y:S01]  /*0120*/  FCHK P0, R0, R3 ;  /* 0x0000000300007302 */ /* 0x000e220000000000 */
[----:B------:R-:W-:-:S04]  /*0130*/  FFMA R4, R0, R5, RZ ;  /* 0x0000000500047223 */ /* 0x000fc800000000ff */
[----:B------:R-:W-:-:S04]  /*0140*/  FFMA R6, -R3, R4, R0 ;  /* 0x0000000403067223 */ /* 0x000fc80000000100 */
[----:B------:R-:W-:Y:S01]  /*0150*/  FFMA R5, R5, R6, R4 ;  /* 0x0000000605057223 */ /* 0x000fe20000000004 */
[----:B0-----:R-:W-:Y:S06]  /*0160*/  @!P0 BRA `(.L_x_0) ;  /* 0x0000000000088947 */ /* 0x001fec0003800000 */
[----:B------:R-:W-:-:S07]  /*0170*/  MOV R2, 0x190 ;  /* 0x0000019000027802 */ /* 0x000fce0000000f00 */
[----:B------:R-:W-:Y:S05]  /*0180*/  CALL.REL.NOINC `($__internal_0_$__cuda_sm3x_div_rn_noftz_f32_slowpath) ;  /* 0x00000000000c7944 */ /* 0x000fea0003c00000 */
.L_x_0:
[----:B------:R-:W0:Y:S02]  /*0190*/  LDC.64 R2, c[0x0][0x390] ;  /* 0x0000e400ff027b82 */ /* 0x000e240000000a00 */
[----:B0-----:R-:W-:Y:S01]  /*01a0*/  STG.E desc[UR4][R2.64], R5 ;  /* 0x0000000502007986 */ /* 0x001fe2000c101904 */
[----:B------:R-:W-:Y:S05]  /*01b0*/  EXIT ;  /* 0x000000000000794d */ /* 0x000fea0003800000 */
        .weak           $__internal_0_$__cuda_sm3x_div_rn_noftz_f32_slowpath
        .type           $__internal_0_$__cuda_sm3x_div_rn_noftz_f32_slowpath,@function
        .size           $__internal_0_$__cuda_sm3x_div_rn_noftz_f32_slowpath,(.L_x_300 - $__internal_0_$__cuda_sm3x_div_rn_noftz_f32_slowpath)
$__internal_0_$__cuda_sm3x_div_rn_noftz_f32_slowpath:
[--C-:B------:R-:W-:Y:S01]  /*01c0*/  SHF.R.U32.HI R5, RZ, 0x17, R3.reuse ;  /* 0x00000017ff057819 */ /* 0x100fe20000011603 */
[--C-:B------:R-:W-:Y:S01]  /*01d0*/  IMAD.MOV.U32 R6, RZ, RZ, R0.reuse ;  /* 0x000000ffff067224 */ /* 0x100fe200078e0000 */
[----:B------:R-:W-:Y:S01]  /*01e0*/  SHF.R.U32.HI R4, RZ, 0x17, R0 ;  /* 0x00000017ff047819 */ /* 0x000fe20000011600 */
[----:B------:R-:W-:Y:S01]  /*01f0*/  IMAD.MOV.U32 R7, RZ, RZ, R3 ;  /* 0x000000ffff077224 */ /* 0x000fe200078e0003 */
[----:B------:R-:W-:Y:S02]  /*0200*/  LOP3.LUT R5, R5, 0xff, RZ, 0xc0, !PT ;  /* 0x000000ff05057812 */ /* 0x000fe400078ec0ff */
[----:B------:R-:W-:-:S03]  /*0210*/  LOP3.LUT R4, R4, 0xff, RZ, 0xc0, !PT ;  /* 0x000000ff04047812 */ /* 0x000fc600078ec0ff */
[----:B------:R-:W-:Y:S02]  /*0220*/  VIADD R10, R5, 0xffffffff ;  /* 0xffffffff050a7836 */ /* 0x000fe40000000000 */
[----:B------:R-:W-:-:S03]  /*0230*/  VIADD R9, R4, 0xffffffff ;  /* 0xffffffff04097836 */ /* 0x000fc60000000000 */
[----:B------:R-:W-:-:S04]  /*0240*/  ISETP.GT.U32.AND P0, PT, R10, 0xfd, PT ;  /* 0x000000fd0a00780c */ /* 0x000fc80003f04070 */
[----:B------:R-:W-:-:S13]  /*0250*/  ISETP.GT.U32.OR P0, PT, R9, 0xfd, P0 ;  /* 0x000000fd0900780c */ /* 0x000fda0000704470 */
[----:B------:R-:W-:Y:S01]  /*0260*/  @!P0 IMAD.MOV.U32 R8, RZ, RZ, RZ ;  /* 0x000000ffff088224 */ /* 0x000fe200078e00ff */
[----:B------:R-:W-:Y:S06]  /*0270*/  @!P0 BRA `(.L_x_1) ;  /* 0x00000000005c8947 */ /* 0x000fec0003800000 */
[----:B------:R-:W-:Y:S02]  /*0280*/  FSETP.GTU.FTZ.AND P0, PT, |R0|, +INF , PT ;  /* 0x7f8000000000780b */ /* 0x000fe40003f1c200 */
[----:B------:R-:W-:-:S04]  /*0290*/  FSETP.GTU.FTZ.AND P1, PT, |R3|, +INF , PT ;  /* 0x7f8000000300780b */ /* 0x000fc80003f3c200 */
[----:B------:R-:W-:-:S13]  /*02a0*/  PLOP3.LUT P0, PT, P0, P1, PT, 0xf8, 0x8f ;  /* 0x00000000008f781c */ /* 0x000fda0000703f70 */
[----:B------:R-:W-:Y:S05]  /*02b0*/  @P0 BRA `(.L_x_2) ;  /* 0x0000000400440947 */ /* 0x000fea0003800000 */
[----:B------:R-:W-:-:S13]  /*02c0*/  LOP3.LUT P0, RZ, R7, 0x7fffffff, R6, 0xc8, !PT ;  /* 0x7fffffff07ff7812 */ /* 0x000fda000780c806 */
[----:B------:R-:W-:Y:S05]  /*02d0*/  @!P0 BRA `(.L_x_3) ;  /* 0x0000000400348947 */ /* 0x000fea0003800000 */
[C---:B------:R-:W-:Y:S02]  /*02e0*/  FSETP.NEU.FTZ.AND P2, PT, |R0|.reuse, +INF , PT ;  /* 0x7f8000000000780b */ /* 0x040fe40003f5d200 */
[----:B------:R-:W-:Y:S02]  /*02f0*/  FSETP.NEU.FTZ.AND P1, PT, |R3|, +INF , PT ;  /* 0x7f8000000300780b */ /* 0x000fe40003f3d200 */
[----:B------:R-:W-:-:S11]  /*0300*/  FSETP.NEU.FTZ.AND P0, PT, |R0|, +INF , PT ;  /* 0x7f8000000000780b */ /* 0x000fd60003f1d200 */
[----:B------:R-:W-:Y:S05]  /*0310*/  @!P1 BRA !P2, `(.L_x_3) ;  /* 0x0000000400249947 */ /* 0x000fea0005000000 */
[----:B------:R-:W-:-:S04]  /*0320*/  LOP3.LUT P2, RZ, R6, 0x7fffffff, RZ, 0xc0, !PT ;  /* 0x7fffffff06ff7812 */ /* 0x000fc8000784c0ff */
[----:B------:R-:W-:-:S13]  /*0330*/  PLOP3.LUT P1, PT, P1, P2, PT, 0x2f, 0xf2 ;  /* 0x0000000000f2781c */ /* 0x000fda0000f24577 */
[----:B------:R-:W-:Y:S05]  /*0340*/  @P1 BRA `(.L_x_4) ;  /* 0x0000000400101947 */ /* 0x000fea0003800000 */
[----:B------:R-:W-:-:S04]  /*0350*/  LOP3.LUT P1, RZ, R7, 0x7fffffff, RZ, 0xc0, !PT ;  /* 0x7fffffff07ff7812 */ /* 0x000fc8000782c0ff */
[----:B------:R-:W-:-:S13]  /*0360*/  PLOP3.LUT P0, PT, P0, P1, PT, 0x2f, 0xf2 ;  /* 0x0000000000f2781c */ /* 0x000fda0000702577 */
[----:B------:R-:W-:Y:S05]  /*0370*/  @P0 BRA `(.L_x_5) ;  /* 0x0000000000f80947 */ /* 0x000fea0003800000 */
[----:B------:R-:W-:Y:S02]  /*0380*/  ISETP.GE.AND P0, PT, R9, RZ, PT ;  /* 0x000000ff0900720c */ /* 0x000fe40003f06270 */
[----:B------:R-:W-:-:S11]  /*0390*/  ISETP.GE.AND P1, PT, R10, RZ, PT ;  /* 0x000000ff0a00720c */ /* 0x000fd60003f26270 */
[----:B------:R-:W-:Y:S02]  /*03a0*/  @P0 IMAD.MOV.U32 R8, RZ, RZ, RZ ;  /* 0x000000ffff080224 */ /* 0x000fe400078e00ff */
[----:B------:R-:W-:Y:S01]  /*03b0*/  @!P0 FFMA R6, R0, 1.84467440737095516160e+19, RZ ;  /* 0x5f80000000068823 */ /* 0x000fe200000000ff */
[----:B------:R-:W-:Y:S02]  /*03c0*/  @!P0 IMAD.MOV.U32 R8, RZ, RZ, -0x40 ;  /* 0xffffffc0ff088424 */ /* 0x000fe400078e00ff */
[----:B------:R-:W-:Y:S02]  /*03d0*/  @!P1 FFMA R7, R3, 1.84467440737095516160e+19, RZ ;  /* 0x5f80000003079823 */ /* 0x000fe400000000ff */
[----:B------:R-:W-:-:S07]  /*03e0*/  @!P1 VIADD R8, R8, 0x40 ;  /* 0x0000004008089836 */ /* 0x000fce0000000000 */
.L_x_1:
[----:B------:R-:W-:Y:S01]  /*03f0*/  LEA R0, R5, 0xc0800000, 0x17 ;  /* 0xc080000005007811 */ /* 0x000fe200078eb8ff */
[----:B------:R-:W-:-:S04]  /*0400*/  VIADD R4, R4, 0xffffff81 ;  /* 0xffffff8104047836 */ /* 0x000fc80000000000 */
[----:B------:R-:W-:Y:S01]  /*0410*/  IMAD.IADD R7, R7, 0x1, -R0 ;  /* 0x0000000107077824 */ /* 0x000fe200078e0a00 */
[C---:B------:R-:W-:Y:S01]  /*0420*/  IADD3 R5, PT, PT, R4.reuse, 0x7f, -R5 ;  /* 0x0000007f04057810 */ /* 0x040fe20007ffe805 */
[----:B------:R-:W-:Y:S02]  /*0430*/  IMAD R0, R4, -0x800000, R6 ;  /* 0xff80000004007824 */ /* 0x000fe400078e0206 */
[----:B------:R-:W0:Y:S01]  /*0440*/  MUFU.RCP R3, R7 ;  /* 0x0000000700037308 */ /* 0x000e220000001000 */
[----:B------:R-:W-:Y:S01]  /*0450*/  FADD.FTZ R9, -R7, -RZ ;  /* 0x800000ff07097221 */ /* 0x000fe20000010100 */
[----:B------:R-:W-:-:S03]  /*0460*/  IMAD.IADD R5, R5, 0x1, R8 ;  /* 0x0000000105057824 */ /* 0x000fc600078e0208 */
[----:B0-----:R-:W-:-:S04]  /*0470*/  FFMA R10, R3, R9, 1 ;  /* 0x3f800000030a7423 */ /* 0x001fc80000000009 */
[----:B------:R-:W-:-:S04]  /*0480*/  FFMA R10, R3, R10, R3 ;  /* 0x0000000a030a7223 */ /* 0x000fc80000000003 */
[----:B------:R-:W-:-:S04]  /*0490*/  FFMA R3, R0, R10, RZ ;  /* 0x0000000a00037223 */ /* 0x000fc800000000ff */
[----:B------:R-:W-:-:S04]  /*04a0*/  FFMA R6, R9, R3, R0 ;  /* 0x0000000309067223 */ /* 0x000fc80000000000 */
[----:B------:R-:W-:-:S04]  /*04b0*/  FFMA R11, R10, R6, R3 ;  /* 0x000000060a0b7223 */ /* 0x000fc80000000003 */
[----:B------:R-:W-:-:S04]  /*04c0*/  FFMA R6, R9, R11, R0 ;  /* 0x0000000b09067223 */ /* 0x000fc80000000000 */
[----:B------:R-:W-:-:S05]  /*04d0*/  FFMA R3, R10, R6, R11 ;  /* 0x000000060a037223 */ /* 0x000fca000000000b */
[----:B------:R-:W-:-:S04]  /*04e0*/  SHF.R.U32.HI R0, RZ, 0x17, R3 ;  /* 0x00000017ff007819 */ /* 0x000fc80000011603 */
[----:B------:R-:W-:-:S05]  /*04f0*/  LOP3.LUT R0, R0, 0xff, RZ, 0xc0, !PT ;  /* 0x000000ff00007812 */ /* 0x000fca00078ec0ff */
[----:B------:R-:W-:-:S04]  /*0500*/  IMAD.IADD R8, R0, 0x1, R5 ;  /* 0x0000000100087824 */ /* 0x000fc800078e0205 */
[----:B------:R-:W-:-:S05]  /*0510*/  VIADD R0, R8, 0xffffffff ;  /* 0xffffffff08007836 */ /* 0x000fca0000000000 */
[----:B------:R-:W-:-:S13]  /*0520*/  ISETP.GE.U32.AND P0, PT, R0, 0xfe, PT ;  /* 0x000000fe0000780c */ /* 0x000fda0003f06070 */
[----:B------:R-:W-:Y:S05]  /*0530*/  @!P0 BRA `(.L_x_6) ;  /* 0x0000000000808947 */ /* 0x000fea0003800000 */
[----:B------:R-:W-:-:S13]  /*0540*/  ISETP.GT.AND P0, PT, R8, 0xfe, PT ;  /* 0x000000fe0800780c */ /* 0x000fda0003f04270 */
[----:B------:R-:W-:Y:S05]  /*0550*/  @P0 BRA `(.L_x_7) ;  /* 0x00000000006c0947 */ /* 0x000fea0003800000 */
[----:B------:R-:W-:-:S13]  /*0560*/  ISETP.GE.AND P0, PT, R8, 0x1, PT ;  /* 0x000000010800780c */ /* 0x000fda0003f06270 */
[----:B------:R-:W-:Y:S05]  /*0570*/  @P0 BRA `(.L_x_8) ;  /* 0x0000000000980947 */ /* 0x000fea0003800000 */
[----:B------:R-:W-:Y:S02]  /*0580*/  ISETP.GE.AND P0, PT, R8, -0x18, PT ;  /* 0xffffffe80800780c */ /* 0x000fe40003f06270 */
[----:B------:R-:W-:-:S11]  /*0590*/  LOP3.LUT R3, R3, 0x80000000, RZ, 0xc0, !PT ;  /* 0x8000000003037812 */ /* 0x000fd600078ec0ff */
[----:B------:R-:W-:Y:S05]  /*05a0*/  @!P0 BRA `(.L_x_8) ;  /* 0x00000000008c8947 */ /* 0x000fea0003800000 */
[-CC-:B------:R-:W-:Y:S01]  /*05b0*/  FFMA.RZ R0, R10, R6.reuse, R11.reuse ;  /* 0x000000060a007223 */ /* 0x180fe2000000c00b */
[----:B------:R-:W-:Y:S02]  /*05c0*/  VIADD R7, R8, 0x20 ;  /* 0x0000002008077836 */ /* 0x000fe40000000000 */
[-CC-:B------:R-:W-:Y:S01]  /*05d0*/  FFMA.RM R5, R10, R6.reuse, R11.reuse ;  /* 0x000000060a057223 */ /* 0x180fe2000000400b */
[----:B------:R-:W-:Y:S02]  /*05e0*/  ISETP.NE.AND P2, PT, R8, RZ, PT ;  /* 0x000000ff0800720c */ /* 0x000fe40003f45270 */
[----:B------:R-:W-:Y:S01]  /*05f0*/  LOP3.LUT R4, R0, 0x7fffff, RZ, 0xc0, !PT ;  /* 0x007fffff00047812 */ /* 0x000fe200078ec0ff */
[----:B------:R-:W-:Y:S01]  /*0600*/  FFMA.RP R0, R10, R6, R11 ;  /* 0x000000060a007223 */ /* 0x000fe2000000800b */
[----:B------:R-:W-:Y:S01]  /*0610*/  IMAD.MOV R6, RZ, RZ, -R8 ;  /* 0x000000ffff067224 */ /* 0x000fe200078e0a08 */
[----:B------:R-:W-:Y:S02]  /*0620*/  ISETP.NE.AND P1, PT, R8, RZ, PT ;  /* 0x000000ff0800720c */ /* 0x000fe40003f25270 */
[----:B------:R-:W-:-:S02]  /*0630*/  LOP3.LUT R4, R4, 0x800000, RZ, 0xfc, !PT ;  /* 0x0080000004047812 */ /* 0x000fc400078efcff */
[----:B------:R-:W-:Y:S02]  /*0640*/  FSETP.NEU.FTZ.AND P0, PT, R0, R5, PT ;  /* 0x000000050000720b */ /* 0x000fe40003f1d000 */
[----:B------:R-:W-:Y:S02]  /*0650*/  SHF.L.U32 R7, R4, R7, RZ ;  /* 0x0000000704077219 */ /* 0x000fe400000006ff */
[----:B------:R-:W-:Y:S02]  /*0660*/  SEL R5, R6, RZ, P2 ;  /* 0x000000ff06057207 */ /* 0x000fe40001000000 */
[----:B------:R-:W-:Y:S02]  /*0670*/  ISETP.NE.AND P1, PT, R7, RZ, P1 ;  /* 0x000000ff0700720c */ /* 0x000fe40000f25270 */
[----:B------:R-:W-:Y:S02]  /*0680*/  SHF.R.U32.HI R5, RZ, R5, R4 ;  /* 0x00000005ff057219 */ /* 0x000fe40000011604 */
[----:B------:R-:W-:-:S02]  /*0690*/  PLOP3.LUT P0, PT, P0, P1, PT, 0xf8, 0x8f ;  /* 0x00000000008f781c */ /* 0x000fc40000703f70 */
[----:B------:R-:W-:Y:S02]  /*06a0*/  SHF.R.U32.HI R7, RZ, 0x1, R5 ;  /* 0x00000001ff077819 */ /* 0x000fe40000011605 */
[----:B------:R-:W-:-:S04]  /*06b0*/  SEL R0, RZ, 0x1, !P0 ;  /* 0x00000001ff007807 */ /* 0x000fc80004000000 */
[----:B------:R-:W-:-:S04]  /*06c0*/  LOP3.LUT R0, R0, 0x1, R7, 0xf8, !PT ;  /* 0x0000000100007812 */ /* 0x000fc800078ef807 */
[----:B------:R-:W-:-:S05]  /*06d0*/  LOP3.LUT R0, R0, R5, RZ, 0xc0, !PT ;  /* 0x0000000500007212 */ /* 0x000fca00078ec0ff */
[----:B------:R-:W-:-:S05]  /*06e0*/  IMAD.IADD R0, R7, 0x1, R0 ;  /* 0x0000000107007824 */ /* 0x000fca00078e0200 */
[----:B------:R-:W-:Y:S01]  /*06f0*/  LOP3.LUT R3, R0, R3, RZ, 0xfc, !PT ;  /* 0x0000000300037212 */ /* 0x000fe200078efcff */
[----:B------:R-:W-:Y:S06]  /*0700*/  BRA `(.L_x_8) ;  /* 0x0000000000347947 */ /* 0x000fec0003800000 */
.L_x_7:
[----:B------:R-:W-:-:S04]  /*0710*/  LOP3.LUT R3, R3, 0x80000000, RZ, 0xc0, !PT ;  /* 0x8000000003037812 */ /* 0x000fc800078ec0ff */
[----:B------:R-:W-:Y:S01]  /*0720*/  LOP3.LUT R3, R3, 0x7f800000, RZ, 0xfc, !PT ;  /* 0x7f80000003037812 */ /* 0x000fe200078efcff */
[----:B------:R-:W-:Y:S06]  /*0730*/  BRA `(.L_x_8) ;  /* 0x0000000000287947 */ /* 0x000fec0003800000 */
.L_x_6:
[----:B------:R-:W-:Y:S01]  /*0740*/  IMAD R3, R5, 0x800000, R3 ;  /* 0x0080000005037824 */ /* 0x000fe200078e0203 */
[----:B------:R-:W-:Y:S06]  /*0750*/  BRA `(.L_x_8) ;  /* 0x0000000000207947 */ /* 0x000fec0003800000 */
.L_x_5:
[----:B------:R-:W-:-:S04]  /*0760*/  LOP3.LUT R3, R7, 0x80000000, R6, 0x48, !PT ;  /* 0x8000000007037812 */ /* 0x000fc800078e4806 */
[----:B------:R-:W-:Y:S01]  /*0770*/  LOP3.LUT R3, R3, 0x7f800000, RZ, 0xfc, !PT ;  /* 0x7f80000003037812 */ /* 0x000fe200078efcff */
[----:B------:R-:W-:Y:S06]  /*0780*/  BRA `(.L_x_8) ;  /* 0x0000000000147947 */ /* 0x000fec0003800000 */
.L_x_4:
[----:B------:R-:W-:Y:S01]  /*0790*/  LOP3.LUT R3, R7, 0x80000000, R6, 0x48, !PT ;  /* 0x8000000007037812 */ /* 0x000fe200078e4806 */
[----:B------:R-:W-:Y:S06]  /*07a0*/  BRA `(.L_x_8) ;  /* 0x00000000000c7947 */ /* 0x000fec0003800000 */
.L_x_3:
[----:B------:R-:W0:Y:S01]  /*07b0*/  MUFU.RSQ R3, -QNAN ;  /* 0xffc0000000037908 */ /* 0x000e220000001400 */
[----:B------:R-:W-:Y:S05]  /*07c0*/  BRA `(.L_x_8) ;  /* 0x0000000000047947 */ /* 0x000fea0003800000 */
.L_x_2:
[----:B------:R-:W-:-:S07]  /*07d0*/  FADD.FTZ R3, R0, R3 ;  /* 0x0000000300037221 */ /* 0x000fce0000010000 */
.L_x_8:
[----:B0-----:R-:W-:Y:S02]  /*07e0*/  IMAD.MOV.U32 R5, RZ, RZ, R3 ;  /* 0x000000ffff057224 */ /* 0x001fe400078e0003 */
[----:B------:R-:W-:-:S04]  /*07f0*/  IMAD.MOV.U32 R3, RZ, RZ, 0x0 ;  /* 0x00000000ff037424 */ /* 0x000fc800078e00ff */
[----:B------:R-:W-:Y:S05]  /*0800*/  RET.REL.NODEC R2 `(compute_final_accuracy) ;  /* 0xfffffff402fc7950 */ /* 0x000fea0003c3ffff */
.L_x_9:
[----:B------:R-:W-:-:S00]  /*0810*/  BRA `(.L_x_9) ;  /* 0xfffffffc00fc7947 */ /* 0x000fc0000383ffff */
[----:B------:R-:W-:-:S00]  /*0820*/  NOP ;  /* 0x0000000000007918 */ /* 0x000fc00000000000 */
        /* <DEDUP_REMOVED lines=13> */
.L_x_300:


//--------------------- .text.reset_accuracy_counters --------------------------
	.section	.text.reset_accuracy_counters,"ax",@progbits
	.align	128
        .global         reset_accuracy_counters
        .type           reset_accuracy_counters,@function
        .size           reset_accuracy_counters,(.L_x_304 - reset_accuracy_counters)
        .other          reset_accuracy_counters,@"STO_CUDA_ENTRY STV_DEFAULT"
reset_accuracy_counters:
.text.reset_accuracy_counters:
[----:B------:R-:W-:Y:S01]  /*0000*/  LDC R1, c[0x0][0x37c] ;  /* 0x0000df00ff017b82 */ /* 0x000fe20000000800 */
[----:B------:R-:W0:Y:S07]  /*0010*/  S2R R0, SR_TID.X ;  /* 0x0000000000007919 */ /* 0x000e2e0000002100 */
[----:B------:R-:W0:Y:S02]  /*0020*/  S2UR UR4, SR_CTAID.X ;  /* 0x00000000000479c3 */ /* 0x000e240000002500 */
[----:B0-----:R-:W-:-:S13]  /*0030*/  LOP3.LUT P0, RZ, R0, UR4, RZ, 0xfc, !PT ;  /* 0x0000000400ff7c12 */ /* 0x001fda000f80fcff */
[----:B------:R-:W-:Y:S05]  /*0040*/  @P0 EXIT ;  /* 0x000000000000094d */ /* 0x000fea0003800000 */
[----:B------:R-:W0:Y:S01]  /*0050*/  LDC.64 R2, c[0x0][0x380] ;  /* 0x0000e000ff027b82 */ /* 0x000e220000000a00 */
[----:B------:R-:W0:Y:S07]  /*0060*/  LDCU.64 UR4, c[0x0][0x358] ;  /* 0x00006b00ff0477ac */ /* 0x000e2e0008000a00 */
[----:B------:R-:W1:Y:S01]  /*0070*/  LDC.64 R4, c[0x0][0x388] ;  /* 0x0000e200ff047b82 */ /* 0x000e620000000a00 */
[----:B0-----:R-:W-:Y:S04]  /*0080*/  STG.E desc[UR4][R2.64], RZ ;  /* 0x000000ff02007986 */ /* 0x001fe8000c101904 */
[----:B-1----:R-:W-:Y:S01]  /*0090*/  STG.E desc[UR4][R4.64], RZ ;  /* 0x000000ff04007986 */ /* 0x002fe2000c101904 */
[----:B------:R-:W-:Y:S05]  /*00a0*/  EXIT ;  /* 0x000000000000794d */ /* 0x000fea0003800000 */
.L_x_10:
        /* <DEDUP_REMOVED lines=13> */
.L_x_304:


//--------------------- .text.mega_fused_vasil_accuracy --------------------------
	.section	.text.mega_fused_vasil_accuracy,"ax",@progbits
	.align	128
        .global         mega_fused_vasil_accuracy
        .type           mega_fused_vasil_accuracy,@function
        .size           mega_fused_vasil_accuracy,(.L_x_302 - mega_fused_vasil_accuracy)
        .other          mega_fused_vasil_accuracy,@"STO_CUDA_ENTRY STV_DEFAULT"
mega_fused_vasil_accuracy:
.text.mega_fused_vasil_accuracy:
[----:B------:R-:W-:Y:S01]  /*0000*/  LDC R1, c[0x0][0x37c] ;  /* 0x0000df00ff017b82 */ /* 0x000fe20000000800 */
[----:B------:R-:W0:Y:S07]  /*0010*/  S2R R9, SR_CTAID.X ;  /* 0x0000000000097919 */ /* 0x000e2e0000002500 */
[----:B------:R-:W1:Y:S08]  /*0020*/  S2UR UR4, SR_CTAID.Y ;  /* 0x00000000000479c3 */ /* 0x000e700000002600 */
[----:B------:R-:W1:Y:S02]  /*0030*/  LDC.64 R10, c[0x0][0x3c8] ;  /* 0x0000f200ff0a7b82 */ /* 0x000e640000000a00 */
[----:B-1----:R-:W-:-:S04]  /*0040*/  ISETP.LE.AND P0, PT, R11, UR4, PT ;  /* 0x000000040b007c0c */ /* 0x002fc8000bf03270 */
[----:B0-----:R-:W-:-:S13]  /*0050*/  ISETP.GE.OR P0, PT, R9, R10, P0 ;  /* 0x0000000a0900720c */ /* 0x001fda0000706670 */
[----:B------:R-:W-:Y:S05]  /*0060*/  @P0 EXIT ;  /* 0x000000000000094d */ /* 0x000fea0003800000 */
[----:B------:R-:W0:Y:S02]  /*0070*/  LDC.64 R18, c[0x0][0x3d0] ;  /* 0x0000f400ff127b82 */ /* 0x000e240000000a00 */
[----:B0-----:R-:W-:-:S05]  /*0080*/  VIADD R19, R19, UR4 ;  /* 0x0000000413137c36 */ /* 0x001fca0008000000 */
[----:B------:R-:W-:-:S04]  /*0090*/  ISETP.GE.AND P0, PT, R19, 0x1, PT ;  /* 0x000000011300780c */ /* 0x000fc80003f06270 */
[----:B------:R-:W-:-:S13]  /*00a0*/  ISETP.GE.OR P0, PT, R19, R18, !P0 ;  /* 0x000000121300720c */ /* 0x000fda0004706670 */
[----:B------:R-:W-:Y:S05]  /*00b0*/  @P0 EXIT ;  /* 0x000000000000094d */ /* 0x000fea0003800000 */
[----:B------:R-:W0:Y:S01]  /*00c0*/  LDCU.64 UR6, c[0x0][0x3a0] ;  /* 0x00007400ff0677ac */ /* 0x000e220008000a00 */
[----:B------:R-:W-:Y:S01]  /*00d0*/  IMAD R7, R9, R11, UR4 ;  /* 0x0000000409077e24 */ /* 0x000fe2000f8e020b */
[----:B------:R-:W1:Y:S01]  /*00e0*/  LDC.64 R2, c[0x0][0x3a8] ;  /* 0x0000ea00ff027b82 */ /* 0x000e620000000a00 */
[----:B------:R-:W2:Y:S03]  /*00f0*/  LDCU.64 UR10, c[0x0][0x358] ;  /* 0x00006b00ff0a77ac */ /* 0x000ea60008000a00 */
[----:B0-----:R-:W-:-:S05]  /*0100*/  IADD3 R4, P0, PT, R7, UR6, RZ ;  /* 0x0000000607047c10 */ /* 0x001fca000ff1e0ff */
[----:B------:R-:W-:-:S05]  /*0110*/  IMAD.X R5, RZ, RZ, UR7, P0 ;  /* 0x00000007ff057e24 */ /* 0x000fca00080e06ff */
[----:B--2---:R-:W2:Y:S01]  /*0120*/  LDG.E.U8.CONSTANT R17, desc[UR10][R4.64] ;  /* 0x0000000a04117981 */ /* 0x004ea2000c1e9100 */
[----:B-1----:R-:W-:Y:S01]  /*0130*/  IMAD.WIDE.U32 R2, R7, 0x4, R2 ;  /* 0x0000000407027825 */ /* 0x002fe200078e0002 */
[----:B--2---:R-:W-:-:S13]  /*0140*/  ISETP.NE.AND P0, PT, R17, RZ, PT ;  /* 0x000000ff1100720c */ /* 0x004fda0003f05270 */
[----:B------:R-:W-:Y:S05]  /*0150*/  @!P0 EXIT ;  /* 0x000000000000894d */ /* 0x000fea0003800000 */
[----:B------:R-:W2:Y:S02]  /*0160*/  LDG.E.CONSTANT R2, desc[UR10][R2.64] ;  /* 0x0000000a02027981 */ /* 0x000ea4000c1e9900 */
[----:B--2---:R-:W-:-:S13]  /*0170*/  FSETP.GEU.AND P0, PT, |R2|, 0.050000000745058059692, PT ;  /* 0x3d4ccccd0200780b */ /* 0x004fda0003f0e200 */
[----:B------:R-:W-:Y:S05]  /*0180*/  @!P0 EXIT ;  /* 0x000000000000894d */ /* 0x000fea0003800000 */
[----:B------:R-:W0:Y:S01]  /*0190*/  LDC.64 R2, c[0x0][0x388] ;  /* 0x0000e200ff027b82 */ /* 0x000e220000000a00 */
[----:B------:R-:W-:-:S04]  /*01a0*/  IMAD R5, R9, R18, R19 ;  /* 0x0000001209057224 */ /* 0x000fc800078e0213 */
[----:B0-----:R-:W-:-:S06]  /*01b0*/  IMAD.WIDE R2, R5, 0x4, R2 ;  /* 0x0000000405027825 */ /* 0x001fcc00078e0202 */
[----:B------:R-:W2:Y:S02]  /*01c0*/  LDG.E.CONSTANT R2, desc[UR10][R2.64] ;  /* 0x0000000a02027981 */ /* 0x000ea4000c1e9900 */
[----:B--2---:R-:W-:-:S13]  /*01d0*/  FSETP.GEU.AND P0, PT, R2, 0.029999999329447746277, PT ;  /* 0x3cf5c28f0200780b */ /* 0x004fda0003f0e000 */
[----:B------:R-:W-:Y:S05]  /*01e0*/  @!P0 EXIT ;  /* 0x000000000000894d */ /* 0x000fea0003800000 */
[----:B------:R-:W0:Y:S01]  /*01f0*/  S2R R16, SR_TID.X ;  /* 0x0000000000107919 */ /* 0x000e220000002100 */
[----:B------:R-:W-:Y:S01]  /*0200*/  BSSY.RECONVERGENT B0, `(.L_x_11) ;  /* 0x000001b000007945 */ /* 0x000fe20003800200 */
[----:B------:R-:W1:Y:S01]  /*0210*/  S2R R8, SR_TID.Y ;  /* 0x0000000000087919 */ /* 0x000e620000002200 */
[----:B------:R-:W2:Y:S01]  /*0220*/  S2R R11, SR_TID.Z ;  /* 0x00000000000b7919 */ /* 0x000ea20000002300 */
[----:B0-----:R-:W-:-:S13]  /*0230*/  ISETP.GT.U32.AND P0, PT, R16, 0xa, PT ;  /* 0x0000000a1000780c */ /* 0x001fda0003f04070 */
[----:B-12---:R-:W-:Y:S05]  /*0240*/  @P0 BRA `(.L_x_12) ;  /* 0x0000000000580947 */ /* 0x006fea0003800000 */
[----:B------:R-:W0:Y:S01]  /*0250*/  LDCU.64 UR4, c[0x0][0x398] ;  /* 0x00007300ff0477ac */ /* 0x000e220008000a00 */
[----:B------:R-:W1:Y:S01]  /*0260*/  LDC.64 R4, c[0x0][0x380] ;  /* 0x0000e000ff047b82 */ /* 0x000e620000000a00 */
[----:B0-----:R-:W-:-:S04]  /*0270*/  ISETP.NE.U32.AND P0, PT, RZ, UR4, PT ;  /* 0x00000004ff007c0c */ /* 0x001fc8000bf05070 */
[----:B------:R-:W-:-:S13]  /*0280*/  ISETP.NE.AND.EX P0, PT, RZ, UR5, PT, P0 ;  /* 0x00000005ff007c0c */ /* 0x000fda000bf05300 */
[----:B------:R-:W0:Y:S02]  /*0290*/  @P0 LDC.64 R2, c[0x0][0x398] ;  /* 0x0000e600ff020b82 */ /* 0x000e240000000a00 */
[----:B0-----:R-:W-:-:S05]  /*02a0*/  @P0 IMAD.WIDE.U32 R2, R16, 0x4, R2 ;  /* 0x0000000410020825 */ /* 0x001fca00078e0002 */
[----:B------:R0:W2:Y:S01]  /*02b0*/  @P0 LDG.E.CONSTANT R0, desc[UR10][R2.64] ;  /* 0x0000000a02000981 */ /* 0x0000a2000c1e9900 */
[----:B------:R-:W-:-:S04]  /*02c0*/  IMAD R7, R9, 0xb, R16 ;  /* 0x0000000b09077824 */ /* 0x000fc800078e0210 */
[----:B-1----:R-:W-:-:S06]  /*02d0*/  IMAD.WIDE.U32 R4, R7, 0x4, R4 ;  /* 0x0000000407047825 */ /* 0x002fcc00078e0004 */
[----:B------:R-:W3:Y:S01]  /*02e0*/  LDG.E.CONSTANT R4, desc[UR10][R4.64] ;  /* 0x0000000a04047981 */ /* 0x000ee2000c1e9900 */
[----:B------:R-:W-:Y:S01]  /*02f0*/  @!P0 MOV R7, 0x50 ;  /* 0x0000005000078802 */ /* 0x000fe20000000f00 */
[----:B------:R-:W1:Y:S01]  /*0300*/  S2UR UR6, SR_CgaCtaId ;  /* 0x00000000000679c3 */ /* 0x000e620000008800 */
[----:B------:R-:W-:Y:S02]  /*0310*/  UMOV UR4, 0x400 ;  /* 0x0000040000047882 */ /* 0x000fe40000000000 */
[----:B------:R-:W-:Y:S01]  /*0320*/  UIADD3 UR5, UPT, UPT, UR4, 0x2c, URZ ;  /* 0x0000002c04057890 */ /* 0x000fe2000fffe0ff */
[----:B------:R-:W-:Y:S01]  /*0330*/  @!P0 IMAD R6, R16, 0x4, R7 ;  /* 0x0000000410068824 */ /* 0x000fe200078e0207 */
[----:B-1----:R-:W-:Y:S02]  /*0340*/  ULEA UR4, UR6, UR4, 0x18 ;  /* 0x0000000406047291 */ /* 0x002fe4000f8ec0ff */
[----:B------:R-:W-:-:S04]  /*0350*/  ULEA UR5, UR6, UR5, 0x18 ;  /* 0x0000000506057291 */ /* 0x000fc8000f8ec0ff */
[C---:B0-----:R-:W-:Y:S02]  /*0360*/  LEA R3, R16.reuse, UR4, 0x2 ;  /* 0x0000000410037c11 */ /* 0x041fe4000f8e10ff */
[----:B------:R-:W-:Y:S01]  /*0370*/  LEA R7, R16, UR5, 0x2 ;  /* 0x0000000510077c11 */ /* 0x000fe2000f8e10ff */
[----:B------:R-:W2:Y:S02]  /*0380*/  @!P0 LDC R0, c[0x3][R6] ;  /* 0x00c0000006008b82 */ /* 0x000ea40000000800 */
[----:B--2---:R0:W-:Y:S04]  /*0390*/  STS [R3], R0 ;  /* 0x0000000003007388 */ /* 0x0041e80000000800 */
[----:B---3--:R0:W-:Y:S02]  /*03a0*/  STS [R7], R4 ;  /* 0x0000000407007388 */ /* 0x0081e40000000800 */
.L_x_12:
[----:B------:R-:W-:Y:S05]  /*03b0*/  BSYNC.RECONVERGENT B0 ;  /* 0x0000000000007941 */ /* 0x000fea0003800200 */
.L_x_11:
[----:B------:R-:W1:Y:S01]  /*03c0*/  LDCU UR4, c[0x0][0x360] ;  /* 0x00006c00ff0477ac */ /* 0x000e620008000800 */
[----:B------:R-:W-:Y:S06]  /*03d0*/  BAR.SYNC.DEFER_BLOCKING 0x0 ;  /* 0x0000000000007b1d */ /* 0x000fec0000010000 */
[----:B------:R-:W0:Y:S01]  /*03e0*/  LDCU UR5, c[0x0][0x364] ;  /* 0x00006c80ff0577ac */ /* 0x000e220008000800 */
[----:B------:R-:W-:Y:S01]  /*03f0*/  BSSY B4, `(.L_x_13) ;  /* 0x00002b2000047945 */ /* 0x000fe20003800000 */
[----:B------:R-:W-:Y:S01]  /*0400*/  IMAD R39, R19, R10, RZ ;  /* 0x0000000a13277224 */ /* 0x000fe200078e02ff */
[----:B------:R-:W-:Y:S01]  /*0410*/  SHF.R.U32.HI R38, RZ, 0x5, R16 ;  /* 0x00000005ff267819 */ /* 0x000fe20000011610 */
[----:B0-----:R-:W-:-:S04]  /*0420*/  IMAD R3, R11, UR5, R8 ;  /* 0x000000050b037c24 */ /* 0x001fc8000f8e0208 */
[----:B-1----:R-:W-:-:S05]  /*0430*/  IMAD R3, R3, UR4, R16 ;  /* 0x0000000403037c24 */ /* 0x002fca000f8e0210 */
[----:B------:R-:W-:-:S07]  /*0440*/  LOP3.LUT R14, R3, 0x1f, RZ, 0xc0, !PT ;  /* 0x0000001f030e7812 */ /* 0x000fce00078ec0ff */
.L_x_94:
[----:B------:R-:W-:Y:S01]  /*0450*/  ISETP.GE.U32.AND P0, PT, R14, R39, PT ;  /* 0x000000270e00720c */ /* 0x000fe20003f06070 */
[----:B------:R-:W-:Y:S01]  /*0460*/  BSSY.RECONVERGENT B3, `(.L_x_14) ;  /* 0x000028b000037945 */ /* 0x000fe20003800200 */
[----:B------:R-:W-:-:S11]  /*0470*/  CS2R R60, SRZ ;  /* 0x00000000003c7805 */ /* 0x000fd6000001ff00 */
[----:B0----5:R-:W-:Y:S05]  /*0480*/  @P0 BRA `(.L_x_15) ;  /* 0x0000002800200947 */ /* 0x021fea0003800000 */
[----:B------:R-:W0:Y:S01]  /*0490*/  S2UR UR5, SR_CgaCtaId ;  /* 0x00000000000579c3 */ /* 0x000e220000008800 */
[----:B------:R-:W-:Y:S01]  /*04a0*/  UMOV UR4, 0x400 ;  /* 0x0000040000047882 */ /* 0x000fe20000000000 */
[----:B------:R-:W-:Y:S02]  /*04b0*/  LOP3.LUT R0, R38, 0xff, RZ, 0xc0, !PT ;  /* 0x000000ff26007812 */ /* 0x000fe400078ec0ff */
[----:B------:R-:W-:-:S03]  /*04c0*/  CS2R R60, SRZ ;  /* 0x00000000003c7805 */ /* 0x000fc6000001ff00 */
[----:B------:R-:W-:-:S05]  /*04d0*/  IMAD R0, R0, 0x89, RZ ;  /* 0x0000008900007824 */ /* 0x000fca00078e02ff */
[----:B------:R-:W-:-:S04]  /*04e0*/  SHF.R.U32.HI R0, RZ, 0xb, R0 ;  /* 0x0000000bff007819 */ /* 0x000fc80000011600 */
[C---:B------:R-:W-:Y:S02]  /*04f0*/  PRMT R2, R0.reuse, 0x9910, RZ ;  /* 0x0000991000027816 */ /* 0x040fe400000000ff */
[----:B------:R-:W-:-:S03]  /*0500*/  SHF.L.U32 R56, R0, 0x2, RZ ;  /* 0x0000000200387819 */ /* 0x000fc600000006ff */
[----:B------:R-:W-:Y:S01]  /*0510*/  IMAD R2, R2, 0xf, RZ ;  /* 0x0000000f02027824 */ /* 0x000fe200078e02ff */
[----:B0-----:R-:W-:-:S03]  /*0520*/  ULEA UR4, UR5, UR4, 0x18 ;  /* 0x0000000405047291 */ /* 0x001fc6000f8ec0ff */
[----:B------:R-:W-:-:S05]  /*0530*/  IMAD.MOV R2, RZ, RZ, -R2 ;  /* 0x000000ffff027224 */ /* 0x000fca00078e0a02 */
[----:B------:R-:W-:Y:S01]  /*0540*/  PRMT R15, R2, 0x7710, RZ ;  /* 0x00007710020f7816 */ /* 0x000fe200000000ff */
[----:B------:R-:W0:Y:S03]  /*0550*/  LDS.64 R30, [UR4+0x50] ;  /* 0x00005004ff1e7984 */ /* 0x000e260008000a00 */
[----:B------:R-:W-:Y:S01]  /*0560*/  IADD3 R15, PT, PT, R15, R38, RZ ;  /* 0x000000260f0f7210 */ /* 0x000fe20007ffe0ff */
[----:B------:R-:W1:Y:S03]  /*0570*/  LDS.128 R40, [UR4+0x30] ;  /* 0x00003004ff287984 */ /* 0x000e660008000c00 */
[----:B------:R-:W-:Y:S01]  /*0580*/  LOP3.LUT R15, R15, 0xff, RZ, 0xc0, !PT ;  /* 0x000000ff0f0f7812 */ /* 0x000fe200078ec0ff */
[----:B------:R-:W2:Y:S04]  /*0590*/  LDS.128 R32, [UR4+0x40] ;  /* 0x00004004ff207984 */ /* 0x000ea80008000c00 */
[----:B------:R-:W3:Y:S04]  /*05a0*/  LDS.128 R20, [UR4+0x20] ;  /* 0x00002004ff147984 */ /* 0x000ee80008000c00 */
[----:B------:R-:W4:Y:S04]  /*05b0*/  LDS.128 R8, [UR4] ;  /* 0x00000004ff087984 */ /* 0x000f280008000c00 */
[----:B------:R-:W4:Y:S01]  /*05c0*/  LDS.128 R4, [UR4+0x10] ;  /* 0x00001004ff047984 */ /* 0x000f220008000c00 */
[----:B------:R-:W-:-:S02]  /*05d0*/  UMOV UR4, 0x14 ;  /* 0x0000001400047882 */ /* 0x000fc40000000000 */
[----:B------:R-:W-:Y:S01]  /*05e0*/  LEA R55, R15, UR4, 0x2 ;  /* 0x000000040f377c11 */ /* 0x000fe2000f8e10ff */
[----:B0-----:R-:W-:Y:S01]  /*05f0*/  FADD R3, R30, 1 ;  /* 0x3f8000001e037421 */ /* 0x001fe20000000000 */
[----:B------:R-:W-:Y:S01]  /*0600*/  FADD R2, R31, 1 ;  /* 0x3f8000001f027421 */ /* 0x000fe20000000000 */
[----:B------:R-:W-:Y:S02]  /*0610*/  IMAD.MOV.U32 R30, RZ, RZ, R14 ;  /* 0x000000ffff1e7224 */ /* 0x000fe400078e000e */
[----:B-1----:R-:W-:Y:S01]  /*0620*/  FADD R29, R40, 1 ;  /* 0x3f800000281d7421 */ /* 0x002fe20000000000 */
[----:B------:R-:W-:Y:S01]  /*0630*/  FADD R28, R41, 1 ;  /* 0x3f800000291c7421 */ /* 0x000fe20000000000 */
[----:B------:R-:W-:Y:S01]  /*0640*/  FADD R27, R42, 1 ;  /* 0x3f8000002a1b7421 */ /* 0x000fe20000000000 */
[----:B------:R-:W-:Y:S01]  /*0650*/  FADD R26, R43, 1 ;  /* 0x3f8000002b1a7421 */ /* 0x000fe20000000000 */
[----:B--2---:R-:W-:Y:S01]  /*0660*/  FADD R25, R32, 1 ;  /* 0x3f80000020197421 */ /* 0x004fe20000000000 */
[----:B------:R-:W-:Y:S01]  /*0670*/  FADD R24, R33, 1 ;  /* 0x3f80000021187421 */ /* 0x000fe20000000000 */
[----:B------:R-:W-:Y:S01]  /*0680*/  FADD R13, R34, 1 ;  /* 0x3f800000220d7421 */ /* 0x000fe20000000000 */
[----:B------:R-:W-:Y:S01]  /*0690*/  FADD R12, R35, 1 ;  /* 0x3f800000230c7421 */ /* 0x000fe20000000000 */
[----:B---3--:R-:W-:-:S07]  /*06a0*/  FADD R53, R23, 1 ;  /* 0x3f80000017357421 */ /* 0x008fce0000000000 */
.L_x_92:
[----:B------:R-:W0:Y:S01]  /*06b0*/  I2F.U32.RP R0, R19 ;  /* 0x0000001300007306 */ /* 0x000e220000209000 */
[----:B------:R-:W-:Y:S01]  /*06c0*/  IADD3 R15, PT, PT, RZ, -R19, RZ ;  /* 0x80000013ff0f7210 */ /* 0x000fe20007ffe0ff */
[----:B-----5:R-:W1:Y:S01]  /*06d0*/  LDC R23, c[0x0][0x3d0] ;  /* 0x0000f400ff177b82 */ /* 0x020e620000000800 */
[----:B------:R-:W-:Y:S01]  /*06e0*/  ISETP.NE.U32.AND P2, PT, R19, RZ, PT ;  /* 0x000000ff1300720c */ /* 0x000fe20003f45070 */
[----:B------:R-:W-:Y:S04]  /*06f0*/  BSSY.RECONVERGENT B2, `(.L_x_16) ;  /* 0x0000260000027945 */ /* 0x000fe80003800200 */
[----:B0-----:R-:W0:Y:S02]  /*0700*/  MUFU.RCP R0, R0 ;  /* 0x0000000000007308 */ /* 0x001e240000001000 */
[----:B0-----:R-:W-:-:S06]  /*0710*/  VIADD R32, R0, 0xffffffe ;  /* 0x0ffffffe00207836 */ /* 0x001fcc0000000000 */
[----:B------:R0:W2:Y:S02]  /*0720*/  F2I.FTZ.U32.TRUNC.NTZ R33, R32 ;  /* 0x0000002000217305 */ /* 0x0000a4000021f000 */
[----:B0-----:R-:W-:Y:S02]  /*0730*/  IMAD.MOV.U32 R32, RZ, RZ, RZ ;  /* 0x000000ffff207224 */ /* 0x001fe400078e00ff */
[----:B--2---:R-:W-:-:S04]  /*0740*/  IMAD R15, R15, R33, RZ ;  /* 0x000000210f0f7224 */ /* 0x004fc800078e02ff */
[----:B------:R-:W-:-:S06]  /*0750*/  IMAD.HI.U32 R33, R33, R15, R32 ;  /* 0x0000000f21217227 */ /* 0x000fcc00078e0020 */
[----:B------:R-:W-:-:S05]  /*0760*/  IMAD.HI.U32 R15, R33, R30, RZ ;  /* 0x0000001e210f7227 */ /* 0x000fca00078e00ff */
[----:B------:R-:W-:-:S05]  /*0770*/  IADD3 R18, PT, PT, -R15, RZ, RZ ;  /* 0x000000ff0f127210 */ /* 0x000fca0007ffe1ff */
[----:B------:R-:W-:-:S05]  /*0780*/  IMAD R18, R19, R18, R30 ;  /* 0x0000001213127224 */ /* 0x000fca00078e021e */
[----:B------:R-:W-:-:S13]  /*0790*/  ISETP.GE.U32.AND P0, PT, R18, R19, PT ;  /* 0x000000131200720c */ /* 0x000fda0003f06070 */
[----:B------:R-:W-:Y:S01]  /*07a0*/  @P0 IMAD.IADD R18, R18, 0x1, -R19 ;  /* 0x0000000112120824 */ /* 0x000fe200078e0a13 */
[----:B------:R-:W-:-:S04]  /*07b0*/  @P0 IADD3 R15, PT, PT, R15, 0x1, RZ ;  /* 0x000000010f0f0810 */ /* 0x000fc80007ffe0ff */
[----:B------:R-:W-:-:S13]  /*07c0*/  ISETP.GE.U32.AND P1, PT, R18, R19, PT ;  /* 0x000000131200720c */ /* 0x000fda0003f26070 */
[----:B------:R-:W-:Y:S01]  /*07d0*/  @P1 VIADD R15, R15, 0x1 ;  /* 0x000000010f0f1836 */ /* 0x000fe20000000000 */
[----:B------:R-:W-:-:S04]  /*07e0*/  @!P2 LOP3.LUT R15, RZ, R19, RZ, 0x33, !PT ;  /* 0x00000013ff0fa212 */ /* 0x000fc800078e33ff */
[----:B------:R-:W-:-:S05]  /*07f0*/  IADD3 R0, PT, PT, -R15, RZ, RZ ;  /* 0x000000ff0f007210 */ /* 0x000fca0007ffe1ff */
[----:B------:R-:W-:Y:S02]  /*0800*/  IMAD R0, R19, R0, R30 ;  /* 0x0000000013007224 */ /* 0x000fe400078e021e */
[----:B------:R-:W-:-:S03]  /*0810*/  VIADD R30, R30, 0x20 ;  /* 0x000000201e1e7836 */ /* 0x000fc60000000000 */
[----:B-1----:R-:W-:Y:S02]  /*0820*/  ISETP.GE.AND P0, PT, R0, R23, PT ;  /* 0x000000170000720c */ /* 0x002fe40003f06270 */
[----:B------:R-:W-:-:S11]  /*0830*/  ISETP.GE.AND P3, PT, R30, R39, PT ;  /* 0x000000271e00720c */ /* 0x000fd60003f66270 */
[----:B------:R-:W-:Y:S05]  /*0840*/  @P0 BRA `(.L_x_17) ;  /* 0x0000002400280947 */ /* 0x000fea0003800000 */
[----:B------:R-:W-:-:S05]  /*0850*/  IADD3 R52, PT, PT, R19, -R0, RZ ;  /* 0x8000000013347210 */ /* 0x000fca0007ffe0ff */
[----:B------:R-:W-:-:S05]  /*0860*/  VIADD R18, R52, 0xfffffa24 ;  /* 0xfffffa2434127836 */ /* 0x000fca0000000000 */
[----:B------:R-:W-:-:S13]  /*0870*/  ISETP.GE.U32.AND P0, PT, R18, -0x5db, PT ;  /* 0xfffffa251200780c */ /* 0x000fda0003f06070 */
[----:B------:R-:W-:Y:S05]  /*0880*/  @!P0 BRA `(.L_x_17) ;  /* 0x0000002400188947 */ /* 0x000fea0003800000 */
[----:B------:R-:W0:Y:S01]  /*0890*/  LDC.64 R32, c[0x0][0x388] ;  /* 0x0000e200ff207b82 */ /* 0x000e220000000a00 */
[----:B------:R-:W-:-:S04]  /*08a0*/  IMAD R23, R15, R23, R0 ;  /* 0x000000170f177224 */ /* 0x000fc800078e0200 */
[----:B0-----:R-:W-:-:S05]  /*08b0*/  IMAD.WIDE R32, R23, 0x4, R32 ;  /* 0x0000000417207825 */ /* 0x001fca00078e0220 */
[----:B------:R-:W2:Y:S02]  /*08c0*/  LDG.E.CONSTANT R51, desc[UR10][R32.64] ;  /* 0x0000000a20337981 */ /* 0x000ea4000c1e9900 */
[----:B--2---:R-:W-:-:S13]  /*08d0*/  FSETP.GEU.AND P0, PT, R51, 0.0010000000474974513054, PT ;  /* 0x3a83126f3300780b */ /* 0x004fda0003f0e000 */
[----:B------:R-:W-:Y:S05]  /*08e0*/  @!P0 BRA `(.L_x_17) ;  /* 0x0000002400008947 */ /* 0x000fea0003800000 */
[----:B------:R-:W0:Y:S02]  /*08f0*/  LDC.64 R58, c[0x0][0x390] ;  /* 0x0000e400ff3a7b82 */ /* 0x000e240000000a00 */
[----:B0-----:R-:W-:-:S06]  /*0900*/  IMAD.WIDE.U32 R58, R0, 0x8, R58 ;  /* 0x00000008003a7825 */ /* 0x001fcc00078e003a */
[----:B------:R-:W2:Y:S02]  /*0910*/  LDG.E.64.CONSTANT R58, desc[UR10][R58.64] ;  /* 0x0000000a3a3a7981 */ /* 0x000ea4000c1e9b00 */
[----:B--2---:R-:W-:-:S14]  /*0920*/  DSETP.GEU.AND P0, PT, R58, 1, PT ;  /* 0x3ff000003a00742a */ /* 0x004fdc0003f0e000 */
[----:B------:R-:W-:Y:S05]  /*0930*/  @!P0 BRA `(.L_x_17) ;  /* 0x0000002000ec8947 */ /* 0x000fea0003800000 */
[----:B------:R-:W0:Y:S01]  /*0940*/  LDC.64 R32, c[0x0][0x380] ;  /* 0x0000e000ff207b82 */ /* 0x000e220000000a00 */
[----:B------:R-:W-:-:S04]  /*0950*/  IMAD R15, R15, 0xb, RZ ;  /* 0x0000000b0f0f7824 */ /* 0x000fc800078e02ff */
[----:B0-----:R-:W-:-:S05]  /*0960*/  IMAD.WIDE.U32 R32, R15, 0x4, R32 ;  /* 0x000000040f207825 */ /* 0x001fca00078e0020 */
[----:B------:R0:W5:Y:S04]  /*0970*/  LDG.E.CONSTANT R50, desc[UR10][R32.64] ;  /* 0x0000000a20327981 */ /* 0x000168000c1e9900 */
        /* <DEDUP_REMOVED lines=9> */
[----:B------:R0:W5:Y:S01]  /*0a10*/  LDG.E.CONSTANT R46, desc[UR10][R32.64+0x28] ;  /* 0x0000280a202e7981 */ /* 0x000162000c1e9900 */
[----:B------:R-:W1:Y:S01]  /*0a20*/  LDC R18, c[0x3][R55] ;  /* 0x00c0000037127b82 */ /* 0x000e620000000800 */
[----:B------:R-:W-:Y:S01]  /*0a30*/  UMOV UR4, 0x3f317218 ;  /* 0x3f31721800047882 */ /* 0x000fe20000000000 */
[----:B------:R-:W-:Y:S01]  /*0a40*/  BSSY.RECONVERGENT B5, `(.L_x_18) ;  /* 0x0000010000057945 */ /* 0x000fe20003800200 */
[----:B------:R-:W-:-:S05]  /*0a50*/  MOV R31, UR4 ;  /* 0x00000004001f7c02 */ /* 0x000fca0008000f00 */
[----:B------:R0:W2:Y:S01]  /*0a60*/  LDC R47, c[0x3][R56] ;  /* 0x00c00000382f7b82 */ /* 0x0000a20000000800 */
[----:B-1----:R-:W1:Y:S08]  /*0a70*/  MUFU.RCP R54, R18 ;  /* 0x0000001200367308 */ /* 0x002e700000001000 */
[----:B------:R-:W3:Y:S01]  /*0a80*/  FCHK P0, R31, R18 ;  /* 0x000000121f007302 */ /* 0x000ee20000000000 */
[----:B-1----:R-:W-:-:S04]  /*0a90*/  FFMA R15, -R18, R54, 1 ;  /* 0x3f800000120f7423 */ /* 0x002fc80000000136 */
[----:B------:R-:W-:-:S04]  /*0aa0*/  FFMA R54, R54, R15, R54 ;  /* 0x0000000f36367223 */ /* 0x000fc80000000036 */
[----:B------:R-:W-:-:S04]  /*0ab0*/  FFMA R15, R54, 0.69314718246459960938, RZ ;  /* 0x3f317218360f7823 */ /* 0x000fc800000000ff */
[----:B------:R-:W-:-:S04]  /*0ac0*/  FFMA R0, -R18, R15, 0.69314718246459960938 ;  /* 0x3f31721812007423 */ /* 0x000fc8000000010f */
[----:B------:R-:W-:Y:S01]  /*0ad0*/  FFMA R54, R54, R0, R15 ;  /* 0x0000000036367223 */ /* 0x000fe2000000000f */
[----:B0-23--:R-:W-:Y:S06]  /*0ae0*/  @!P0 BRA `(.L_x_19) ;  /* 0x0000000000148947 */ /* 0x00dfec0003800000 */
[----:B------:R-:W-:Y:S01]  /*0af0*/  IMAD.MOV.U32 R0, RZ, RZ, R18 ;  /* 0x000000ffff007224 */ /* 0x000fe200078e0012 */
[----:B------:R-:W-:Y:S02]  /*0b00*/  MOV R15, 0x3f317218 ;  /* 0x3f317218000f7802 */ /* 0x000fe40000000f00 */
[----:B------:R-:W-:-:S07]  /*0b10*/  MOV R18, 0xb30 ;  /* 0x00000b3000127802 */ /* 0x000fce0000000f00 */
[----:B----45:R-:W-:Y:S05]  /*0b20*/  CALL.REL.NOINC `($__internal_2_$__cuda_sm3x_div_rn_noftz_f32_slowpath) ;  /* 0x000000a8007c7944 */ /* 0x030fea0003c00000 */
[----:B------:R-:W-:-:S07]  /*0b30*/  IMAD.MOV.U32 R54, RZ, RZ, R0 ;  /* 0x000000ffff367224 */ /* 0x000fce00078e0000 */
.L_x_19:
[----:B------:R-:W-:Y:S05]  /*0b40*/  BSYNC.RECONVERGENT B5 ;  /* 0x0000000000057941 */ /* 0x000fea0003800200 */
.L_x_18:
[----:B------:R-:W-:Y:S01]  /*0b50*/  FMUL R15, R47, R54 ;  /* 0x000000362f0f7220 */ /* 0x000fe20000400000 */
[----:B------:R-:W-:Y:S04]  /*0b60*/  BSSY.RECONVERGENT B5, `(.L_x_20) ;  /* 0x0000019000057945 */ /* 0x000fe80003800200 */
[----:B------:R-:W-:-:S13]  /*0b70*/  FSETP.GT.AND P0, PT, R15, 0.70314717292785644531, PT ;  /* 0x3f3401740f00780b */ /* 0x000fda0003f04000 */
[----:B------:R-:W-:Y:S05]  /*0b80*/  @!P0 BRA `(.L_x_21) ;  /* 0x0000000000548947 */ /* 0x000fea0003800000 */
[----:B------:R-:W-:Y:S01]  /*0b90*/  FADD R32, R15, -0.69314718246459960938 ;  /* 0xbf3172180f207421 */ /* 0x000fe20000000000 */
[----:B------:R-:W-:Y:S03]  /*0ba0*/  BSSY.RECONVERGENT B6, `(.L_x_22) ;  /* 0x000000c000067945 */ /* 0x000fe60003800200 */
[----:B------:R-:W0:Y:S08]  /*0bb0*/  MUFU.RCP R0, R32 ;  /* 0x0000002000007308 */ /* 0x000e300000001000 */
[----:B------:R-:W1:Y:S01]  /*0bc0*/  FCHK P0, R15, R32 ;  /* 0x000000200f007302 */ /* 0x000e620000000000 */
[----:B0-----:R-:W-:-:S04]  /*0bd0*/  FFMA R31, -R32, R0, 1 ;  /* 0x3f800000201f7423 */ /* 0x001fc80000000100 */
[----:B------:R-:W-:-:S04]  /*0be0*/  FFMA R0, R0, R31, R0 ;  /* 0x0000001f00007223 */ /* 0x000fc80000000000 */
[----:B------:R-:W-:-:S04]  /*0bf0*/  FFMA R31, R15, R0, RZ ;  /* 0x000000000f1f7223 */ /* 0x000fc800000000ff */
[----:B------:R-:W-:-:S04]  /*0c00*/  FFMA R18, -R32, R31, R15 ;  /* 0x0000001f20127223 */ /* 0x000fc8000000010f */
[----:B------:R-:W-:Y:S01]  /*0c10*/  FFMA R0, R0, R18, R31 ;  /* 0x0000001200007223 */ /* 0x000fe2000000001f */
[----:B-1----:R-:W-:Y:S06]  /*0c20*/  @!P0 BRA `(.L_x_23) ;  /* 0x00000000000c8947 */ /* 0x002fec0003800000 */
[----:B------:R-:W-:Y:S02]  /*0c30*/  MOV R0, R32 ;  /* 0x0000002000007202 */ /* 0x000fe40000000f00 */
[----:B------:R-:W-:-:S07]  /*0c40*/  MOV R18, 0xc60 ;  /* 0x00000c6000127802 */ /* 0x000fce0000000f00 */
[----:B----45:R-:W-:Y:S05]  /*0c50*/  CALL.REL.NOINC `($__internal_2_$__cuda_sm3x_div_rn_noftz_f32_slowpath) ;  /* 0x000000a800307944 */ /* 0x030fea0003c00000 */
.L_x_23:
[----:B------:R-:W-:Y:S05]  /*0c60*/  BSYNC.RECONVERGENT B6 ;  /* 0x0000000000067941 */ /* 0x000fea0003800200 */
.L_x_22:
[----:B------:R-:W-:-:S05]  /*0c70*/  IMAD.MOV.U32 R15, RZ, RZ, R0 ;  /* 0x000000ffff0f7224 */ /* 0x000fca00078e0000 */
[----:B------:R-:W-:-:S13]  /*0c80*/  FSETP.GEU.AND P0, PT, |R15|, 1.175494350822287508e-38, PT ;  /* 0x008000000f00780b */ /* 0x000fda0003f0e200 */
[----:B------:R-:W-:-:S04]  /*0c90*/  @!P0 FMUL R15, R15, 16777216 ;  /* 0x4b8000000f0f8820 */ /* 0x000fc80000400000 */
[----:B------:R-:W0:Y:S02]  /*0ca0*/  MUFU.LG2 R0, R15 ;  /* 0x0000000f00007308 */ /* 0x000e240000000c00 */
[----:B0-----:R-:W-:-:S04]  /*0cb0*/  @!P0 FADD R0, R0, -24 ;  /* 0xc1c0000000008421 */ /* 0x001fc80000000000 */
[----:B------:R-:W-:Y:S01]  /*0cc0*/  FMUL R0, R0, 0.69314718246459960938 ;  /* 0x3f31721800007820 */ /* 0x000fe20000400000 */
[----:B------:R-:W-:Y:S06]  /*0cd0*/  BRA `(.L_x_24) ;  /* 0x0000000000047947 */ /* 0x000fec0003800000 */
.L_x_21:
[----:B------:R-:W-:-:S07]  /*0ce0*/  FADD R0, R54, R54 ;  /* 0x0000003636007221 */ /* 0x000fce0000000000 */
.L_x_24:
[----:B------:R-:W-:Y:S05]  /*0cf0*/  BSYNC.RECONVERGENT B5 ;  /* 0x0000000000057941 */ /* 0x000fea0003800200 */
.L_x_20:
[C---:B------:R-:W-:Y:S01]  /*0d00*/  FMUL R15, R47.reuse, -R54 ;  /* 0x800000362f0f7220 */ /* 0x040fe20000400000 */
[----:B------:R-:W-:-:S03]  /*0d10*/  FMUL R47, R47, -R0 ;  /* 0x800000002f2f7220 */ /* 0x000fc60000400000 */
[----:B------:R-:W-:Y:S01]  /*0d20*/  FMUL R15, R15, 1.4426950216293334961 ;  /* 0x3fb8aa3b0f0f7820 */ /* 0x000fe20000400000 */
[----:B------:R-:W-:-:S04]  /*0d30*/  FMUL R47, R47, 1.4426950216293334961 ;  /* 0x3fb8aa3b2f2f7820 */ /* 0x000fc80000400000 */
[----:B------:R-:W-:Y:S02]  /*0d40*/  FSETP.GEU.AND P0, PT, R15, -126, PT ;  /* 0xc2fc00000f00780b */ /* 0x000fe40003f0e000 */
[----:B------:R-:W-:-:S11]  /*0d50*/  FSETP.GEU.AND P1, PT, R47, -126, PT ;  /* 0xc2fc00002f00780b */ /* 0x000fd60003f2e000 */
[----:B------:R-:W-:Y:S02]  /*0d60*/  @!P0 FMUL R15, R15, 0.5 ;  /* 0x3f0000000f0f8820 */ /* 0x000fe40000400000 */
[----:B------:R-:W-:Y:S02]  /*0d70*/  @!P1 FMUL R47, R47, 0.5 ;  /* 0x3f0000002f2f9820 */ /* 0x000fe40000400000 */
[----:B------:R-:W0:Y:S08]  /*0d80*/  MUFU.EX2 R18, R15 ;  /* 0x0000000f00127308 */ /* 0x000e300000000800 */
[----:B------:R-:W1:Y:S01]  /*0d90*/  MUFU.EX2 R31, R47 ;  /* 0x0000002f001f7308 */ /* 0x000e620000000800 */
[----:B0-----:R-:W-:Y:S01]  /*0da0*/  @!P0 FMUL R18, R18, R18 ;  /* 0x0000001212128220 */ /* 0x001fe20000400000 */
[----:B-1----:R-:W-:-:S04]  /*0db0*/  @!P1 FMUL R31, R31, R31 ;  /* 0x0000001f1f1f9220 */ /* 0x002fc80000400000 */
[----:B------:R-:W-:-:S05]  /*0dc0*/  FADD R34, R18, -R31 ;  /* 0x8000001f12227221 */ /* 0x000fca0000000000 */
[----:B------:R-:W-:-:S13]  /*0dd0*/  FSETP.GEU.AND P0, PT, |R34|, 1.00000001335143196e-10, PT ;  /* 0x2edbe6ff2200780b */ /* 0x000fda0003f0e200 */
[----:B------:R-:W-:Y:S05]  /*0de0*/  @!P0 BRA `(.L_x_17) ;  /* 0x0000001c00c08947 */ /* 0x000fea0003800000 */
[----:B------:R-:W-:Y:S01]  /*0df0*/  I2FP.F32.U32 R15, R52 ;  /* 0x00000034000f7245 */ /* 0x000fe20000201000 */
[----:B------:R-:W0:Y:S01]  /*0e00*/  MUFU.RCP R31, R34 ;  /* 0x00000022001f7308 */ /* 0x000e220000001000 */
[----:B------:R-:W-:Y:S03]  /*0e10*/  BSSY.RECONVERGENT B5, `(.L_x_25) ;  /* 0x0000019000057945 */ /* 0x000fe60003800200 */
[C---:B------:R-:W-:Y:S01]  /*0e20*/  FMUL R54, R15.reuse, -R54 ;  /* 0x800000360f367220 */ /* 0x040fe20000400000 */
[----:B------:R-:W-:-:S03]  /*0e30*/  FMUL R0, R15, -R0 ;  /* 0x800000000f007220 */ /* 0x000fc60000400000 */
[----:B------:R-:W-:Y:S01]  /*0e40*/  FMUL R54, R54, 1.4426950216293334961 ;  /* 0x3fb8aa3b36367820 */ /* 0x000fe20000400000 */
[----:B------:R-:W-:-:S04]  /*0e50*/  FMUL R0, R0, 1.4426950216293334961 ;  /* 0x3fb8aa3b00007820 */ /* 0x000fc80000400000 */
[----:B------:R-:W-:Y:S02]  /*0e60*/  FSETP.GEU.AND P0, PT, R54, -126, PT ;  /* 0xc2fc00003600780b */ /* 0x000fe40003f0e000 */
[----:B------:R-:W-:Y:S01]  /*0e70*/  FSETP.GEU.AND P1, PT, R0, -126, PT ;  /* 0xc2fc00000000780b */ /* 0x000fe20003f2e000 */
[----:B0-----:R-:W-:-:S04]  /*0e80*/  FFMA R32, -R34, R31, 1 ;  /* 0x3f80000022207423 */ /* 0x001fc8000000011f */
[----:B------:R-:W-:-:S06]  /*0e90*/  FFMA R32, R31, R32, R31 ;  /* 0x000000201f207223 */ /* 0x000fcc000000001f */
[----:B------:R-:W-:Y:S02]  /*0ea0*/  @!P0 FMUL R54, R54, 0.5 ;  /* 0x3f00000036368820 */ /* 0x000fe40000400000 */
[----:B------:R-:W-:Y:S02]  /*0eb0*/  @!P1 FMUL R0, R0, 0.5 ;  /* 0x3f00000000009820 */ /* 0x000fe40000400000 */
[----:B------:R-:W0:Y:S08]  /*0ec0*/  MUFU.EX2 R15, R54 ;  /* 0x00000036000f7308 */ /* 0x000e300000000800 */
[----:B------:R-:W1:Y:S01]  /*0ed0*/  MUFU.EX2 R18, R0 ;  /* 0x0000000000127308 */ /* 0x000e620000000800 */
[----:B0-----:R-:W-:Y:S01]  /*0ee0*/  @!P0 FMUL R15, R15, R15 ;  /* 0x0000000f0f0f8220 */ /* 0x001fe20000400000 */
[----:B-1----:R-:W-:-:S04]  /*0ef0*/  @!P1 FMUL R18, R18, R18 ;  /* 0x0000001212129220 */ /* 0x002fc80000400000 */
[----:B------:R-:W-:-:S04]  /*0f00*/  FADD R15, R15, -R18 ;  /* 0x800000120f0f7221 */ /* 0x000fc80000000000 */
[----:B------:R-:W0:Y:S01]  /*0f10*/  FCHK P0, R15, R34 ;  /* 0x000000220f007302 */ /* 0x000e220000000000 */
[----:B------:R-:W-:-:S04]  /*0f20*/  FFMA R31, R15, R32, RZ ;  /* 0x000000200f1f7223 */ /* 0x000fc800000000ff */
[----:B------:R-:W-:-:S04]  /*0f30*/  FFMA R18, -R34, R31, R15 ;  /* 0x0000001f22127223 */ /* 0x000fc8000000010f */
[----:B------:R-:W-:Y:S01]  /*0f40*/  FFMA R47, R32, R18, R31 ;  /* 0x00000012202f7223 */ /* 0x000fe2000000001f */
[----:B0-----:R-:W-:Y:S06]  /*0f50*/  @!P0 BRA `(.L_x_26) ;  /* 0x0000000000108947 */ /* 0x001fec0003800000 */
[----:B------:R-:W-:Y:S02]  /*0f60*/  MOV R0, R34 ;  /* 0x0000002200007202 */ /* 0x000fe40000000f00 */
[----:B------:R-:W-:-:S07]  /*0f70*/  MOV R18, 0xf90 ;  /* 0x00000f9000127802 */ /* 0x000fce0000000f00 */
[----:B----45:R-:W-:Y:S05]  /*0f80*/  CALL.REL.NOINC `($__internal_2_$__cuda_sm3x_div_rn_noftz_f32_slowpath) ;  /* 0x000000a400647944 */ /* 0x030fea0003c00000 */
[----:B------:R-:W-:-:S07]  /*0f90*/  IMAD.MOV.U32 R47, RZ, RZ, R0 ;  /* 0x000000ffff2f7224 */ /* 0x000fce00078e0000 */
.L_x_26:
[----:B------:R-:W-:Y:S05]  /*0fa0*/  BSYNC.RECONVERGENT B5 ;  /* 0x0000000000057941 */ /* 0x000fea0003800200 */
.L_x_25:
[----:B------:R-:W-:-:S04]  /*0fb0*/  FMNMX R47, RZ, R47, !PT ;  /* 0x0000002fff2f7209 */ /* 0x000fc80007800000 */
[----:B------:R-:W-:-:S13]  /*0fc0*/  FSETP.GEU.AND P0, PT, R47, 9.9999999392252902908e-09, PT ;  /* 0x322bcc772f00780b */ /* 0x000fda0003f0e000 */
[----:B------:R-:W-:Y:S05]  /*0fd0*/  @!P0 BRA `(.L_x_17) ;  /* 0x0000001c00448947 */ /* 0x000fea0003800000 */
[----:B-----5:R-:W-:Y:S01]  /*0fe0*/  FSETP.GT.AND P0, PT, R50, 0.0099999997764825820923, PT ;  /* 0x3c23d70a3200780b */ /* 0x020fe20003f04000 */
[----:B------:R-:W-:Y:S01]  /*0ff0*/  BSSY.RECONVERGENT B5, `(.L_x_27) ;  /* 0x0000012000057945 */ /* 0x000fe20003800200 */
[----:B------:R-:W-:-:S11]  /*1000*/  MOV R0, R53 ;  /* 0x0000003500007202 */ /* 0x000fd60000000f00 */
[----:B------:R-:W-:Y:S05]  /*1010*/  @!P0 BRA `(.L_x_28) ;  /* 0x00000000003c8947 */ /* 0x000fea0003800000 */
[----:B------:R-:W-:Y:S01]  /*1020*/  FADD R50, R50, 1 ;  /* 0x3f80000032327421 */ /* 0x000fe20000000000 */
        /* <DEDUP_REMOVED lines=9> */
[----:B------:R-:W-:Y:S01]  /*10c0*/  IMAD.MOV.U32 R0, RZ, RZ, R50 ;  /* 0x000000ffff007224 */ /* 0x000fe200078e0032 */
[----:B------:R-:W-:Y:S02]  /*10d0*/  MOV R15, R53 ;  /* 0x00000035000f7202 */ /* 0x000fe40000000f00 */
[----:B------:R-:W-:-:S07]  /*10e0*/  MOV R18, 0x1100 ;  /* 0x0000110000127802 */ /* 0x000fce0000000f00 */
[----:B----4-:R-:W-:Y:S05]  /*10f0*/  CALL.REL.NOINC `($__internal_2_$__cuda_sm3x_div_rn_noftz_f32_slowpath) ;  /* 0x000000a400087944 */ /* 0x010fea0003c00000 */
.L_x_29:
[----:B------:R-:W-:Y:S05]  /*1100*/  BSYNC.RECONVERGENT B6 ;  /* 0x0000000000067941 */ /* 0x000fea0003800200 */
.L_x_28:
[----:B------:R-:W-:Y:S05]  /*1110*/  BSYNC.RECONVERGENT B5 ;  /* 0x0000000000057941 */ /* 0x000fea0003800200 */
.L_x_27:
[----:B------:R-:W-:Y:S01]  /*1120*/  FSETP.GT.AND P0, PT, R49, 0.0099999997764825820923, PT ;  /* 0x3c23d70a3100780b */ /* 0x000fe20003f04000 */
[----:B------:R-:W-:Y:S01]  /*1130*/  BSSY.RECONVERGENT B5, `(.L_x_30) ;  /* 0x0000016000057945 */ /* 0x000fe20003800200 */
[----:B------:R-:W-:Y:S01]  /*1140*/  FMNMX R0, R0, 100, PT ;  /* 0x42c8000000007809 */ /* 0x000fe20003800000 */
[----:B------:R-:W-:-:S03]  /*1150*/  IMAD.MOV.U32 R15, RZ, RZ, R29 ;  /* 0x000000ffff0f7224 */ /* 0x000fc600078e001d */
[----:B------:R-:W-:-:S05]  /*1160*/  FMNMX R0, R0, 0.10000000149011611938, !PT ;  /* 0x3dcccccd00007809 */ /* 0x000fca0007800000 */
[----:B----4-:R-:W-:Y:S02]  /*1170*/  FFMA R50, R8, R0, R47 ;  /* 0x0000000008327223 */ /* 0x010fe4000000002f */
        /* <DEDUP_REMOVED lines=11> */
[----:B------:R-:W-:Y:S01]  /*1230*/  MOV R0, R32 ;  /* 0x0000002000007202 */ /* 0x000fe20000000f00 */
[----:B------:R-:W-:Y:S01]  /*1240*/  IMAD.MOV.U32 R15, RZ, RZ, R29 ;  /* 0x000000ffff0f7224 */ /* 0x000fe200078e001d */
[----:B------:R-:W-:-:S07]  /*1250*/  MOV R18, 0x1270 ;  /* 0x0000127000127802 */ /* 0x000fce0000000f00 */
[----:B------:R-:W-:Y:S05]  /*1260*/  CALL.REL.NOINC `($__internal_2_$__cuda_sm3x_div_rn_noftz_f32_slowpath) ;  /* 0x000000a000ac7944 */ /* 0x000fea0003c00000 */
.L_x_33:
[----:B------:R-:W-:Y:S05]  /*1270*/  BSYNC.RECONVERGENT B6 ;  /* 0x0000000000067941 */ /* 0x000fea0003800200 */
.L_x_32:
[----:B------:R-:W-:-:S07]  /*1280*/  MOV R15, R0 ;  /* 0x00000000000f7202 */ /* 0x000fce0000000f00 */
.L_x_31:
[----:B------:R-:W-:Y:S05]  /*1290*/  BSYNC.RECONVERGENT B5 ;  /* 0x0000000000057941 */ /* 0x000fea0003800200 */
.L_x_30:
[----:B------:R-:W-:Y:S01]  /*12a0*/  FMNMX R0, R15, 100, PT ;  /* 0x42c800000f007809 */ /* 0x000fe20003800000 */
[----:B------:R-:W-:Y:S03]  /*12b0*/  BSSY.RECONVERGENT B5, `(.L_x_34) ;  /* 0x0000010000057945 */ /* 0x000fe60003800200 */
[----:B------:R-:W-:-:S05]  /*12c0*/  FMNMX R0, R0, 0.10000000149011611938, !PT ;  /* 0x3dcccccd00007809 */ /* 0x000fca0007800000 */
[----:B------:R-:W-:-:S04]  /*12d0*/  FFMA R32, R0, R9, R47 ;  /* 0x0000000900207223 */ /* 0x000fc8000000002f */
[----:B------:R-:W0:Y:S01]  /*12e0*/  MUFU.RCP R0, R32 ;  /* 0x0000002000007308 */ /* 0x000e220000001000 */
[----:B------:R-:W-:-:S07]  /*12f0*/  FSETP.GT.AND P2, PT, R32, 1.00000001335143196e-10, PT ;  /* 0x2edbe6ff2000780b */ /* 0x000fce0003f44000 */
        /* <DEDUP_REMOVED lines=10> */
[----:B------:R-:W-:Y:S05]  /*13a0*/  CALL.REL.NOINC `($__internal_2_$__cuda_sm3x_div_rn_noftz_f32_slowpath) ;  /* 0x000000a0005c7944 */ /* 0x000fea0003c00000 */
.L_x_35:
[----:B------:R-:W-:Y:S05]  /*13b0*/  BSYNC.RECONVERGENT B5 ;  /* 0x0000000000057941 */ /* 0x000fea0003800200 */
.L_x_34:
[----:B------:R-:W0:Y:S01]  /*13c0*/  MUFU.RCP R15, R50 ;  /* 0x00000032000f7308 */ /* 0x000e220000001000 */
[----:B------:R-:W-:Y:S01]  /*13d0*/  FADD R0, -R0, 1 ;  /* 0x3f80000000007421 */ /* 0x000fe20000000100 */
[----:B------:R-:W-:Y:S04]  /*13e0*/  BSSY.RECONVERGENT B5, `(.L_x_36) ;  /* 0x000000d000057945 */ /* 0x000fe80003800200 */
[----:B------:R-:W-:Y:S02]  /*13f0*/  FSEL R49, R0, 1, P2 ;  /* 0x3f80000000317808 */ /* 0x000fe40001000000 */
        /* <DEDUP_REMOVED lines=11> */
.L_x_37:
[----:B------:R-:W-:Y:S05]  /*14b0*/  BSYNC.RECONVERGENT B5 ;  /* 0x0000000000057941 */ /* 0x000fea0003800200 */
.L_x_36:
[----:B------:R-:W-:Y:S01]  /*14c0*/  FSETP.GT.AND P1, PT, R48, 0.0099999997764825820923, PT ;  /* 0x3c23d70a3000780b */ /* 0x000fe20003f24000 */
[----:B------:R-:W-:Y:S01]  /*14d0*/  FADD R0, -R0, 1 ;  /* 0x3f80000000007421 */ /* 0x000fe20000000100 */
[----:B------:R-:W-:Y:S01]  /*14e0*/  FSETP.GT.AND P0, PT, R50, 1.00000001335143196e-10, PT ;  /* 0x2edbe6ff3200780b */ /* 0x000fe20003f04000 */
[----:B------:R-:W-:Y:S01]  /*14f0*/  BSSY.RECONVERGENT B5, `(.L_x_38) ;  /* 0x0000015000057945 */ /* 0x000fe20003800200 */
[----:B------:R-:W-:Y:S02]  /*1500*/  IMAD.MOV.U32 R15, RZ, RZ, R28 ;  /* 0x000000ffff0f7224 */ /* 0x000fe400078e001c */
[----:B------:R-:W-:-:S05]  /*1510*/  FSEL R0, R0, 1, P0 ;  /* 0x3f80000000007808 */ /* 0x000fca0000000000 */
[----:B------:R-:W-:Y:S02]  /*1520*/  FMUL R49, R49, R0 ;  /* 0x0000000031317220 */ /* 0x000fe40000400000 */
        /* <DEDUP_REMOVED lines=15> */
.L_x_41:
[----:B------:R-:W-:Y:S05]  /*1620*/  BSYNC.RECONVERGENT B6 ;  /* 0x0000000000067941 */ /* 0x000fea0003800200 */
.L_x_40:
[----:B------:R-:W-:-:S07]  /*1630*/  MOV R15, R0 ;  /* 0x00000000000f7202 */ /* 0x000fce0000000f00 */
.L_x_39:
[----:B------:R-:W-:Y:S05]  /*1640*/  BSYNC.RECONVERGENT B5 ;  /* 0x0000000000057941 */ /* 0x000fea0003800200 */
.L_x_38:
        /* <DEDUP_REMOVED lines=17> */
.L_x_43:
[----:B------:R-:W-:Y:S05]  /*1760*/  BSYNC.RECONVERGENT B5 ;  /* 0x0000000000057941 */ /* 0x000fea0003800200 */
.L_x_42:
[----:B------:R-:W-:Y:S01]  /*1770*/  FSETP.GT.AND P0, PT, R23, 0.0099999997764825820923, PT ;  /* 0x3c23d70a1700780b */ /* 0x000fe20003f04000 */
[----:B------:R-:W-:Y:S01]  /*1780*/  FADD R0, -R0, 1 ;  /* 0x3f80000000007421 */ /* 0x000fe20000000100 */
[----:B------:R-:W-:Y:S01]  /*1790*/  BSSY.RECONVERGENT B5, `(.L_x_44) ;  /* 0x0000015000057945 */ /* 0x000fe20003800200 */
[----:B------:R-:W-:-:S03]  /*17a0*/  IMAD.MOV.U32 R15, RZ, RZ, R27 ;  /* 0x000000ffff0f7224 */ /* 0x000fc600078e001b */
        /* <DEDUP_REMOVED lines=17> */
.L_x_47:
[----:B------:R-:W-:Y:S05]  /*18c0*/  BSYNC.RECONVERGENT B6 ;  /* 0x0000000000067941 */ /* 0x000fea0003800200 */
.L_x_46:
[----:B------:R-:W-:-:S07]  /*18d0*/  MOV R15, R0 ;  /* 0x00000000000f7202 */ /* 0x000fce0000000f00 */
.L_x_45:
[----:B------:R-:W-:Y:S05]  /*18e0*/  BSYNC.RECONVERGENT B5 ;  /* 0x0000000000057941 */ /* 0x000fea0003800200 */
.L_x_44:
        /* <DEDUP_REMOVED lines=17> */
.L_x_49:
[----:B------:R-:W-:Y:S05]  /*1a00*/  BSYNC.RECONVERGENT B5 ;  /* 0x0000000000057941 */ /* 0x000fea0003800200 */
.L_x_48:
        /* <DEDUP_REMOVED lines=21> */
.L_x_53:
[----:B------:R-:W-:Y:S05]  /*1b60*/  BSYNC.RECONVERGENT B6 ;  /* 0x0000000000067941 */ /* 0x000fea0003800200 */
.L_x_52:
[----:B------:R-:W-:-:S07]  /*1b70*/  MOV R15, R0 ;  /* 0x00000000000f7202 */ /* 0x000fce0000000f00 */
.L_x_51:
[----:B------:R-:W-:Y:S05]  /*1b80*/  BSYNC.RECONVERGENT B5 ;  /* 0x0000000000057941 */ /* 0x000fea0003800200 */
.L_x_50:
        /* <DEDUP_REMOVED lines=17> */
.L_x_55:
[----:B------:R-:W-:Y:S05]  /*1ca0*/  BSYNC.RECONVERGENT B5 ;  /* 0x0000000000057941 */ /* 0x000fea0003800200 */
.L_x_54:
        /* <DEDUP_REMOVED lines=21> */
.L_x_59:
[----:B------:R-:W-:Y:S05]  /*1e00*/  BSYNC.RECONVERGENT B6 ;  /* 0x0000000000067941 */ /* 0x000fea0003800200 */
.L_x_58:
[----:B------:R-:W-:-:S07]  /*1e10*/  MOV R15, R0 ;  /* 0x00000000000f7202 */ /* 0x000fce0000000f00 */
.L_x_57:
[----:B------:R-:W-:Y:S05]  /*1e20*/  BSYNC.RECONVERGENT B5 ;  /* 0x0000000000057941 */ /* 0x000fea0003800200 */
.L_x_56:
        /* <DEDUP_REMOVED lines=17> */
.L_x_61:
[----:B------:R-:W-:Y:S05]  /*1f40*/  BSYNC.RECONVERGENT B5 ;  /* 0x0000000000057941 */ /* 0x000fea0003800200 */
.L_x_60:
        /* <DEDUP_REMOVED lines=21> */
.L_x_65:
[----:B------:R-:W-:Y:S05]  /*20a0*/  BSYNC.RECONVERGENT B6 ;  /* 0x0000000000067941 */ /* 0x000fea0003800200 */
.L_x_64:
[----:B------:R-:W-:-:S07]  /*20b0*/  MOV R15, R0 ;  /* 0x00000000000f7202 */ /* 0x000fce0000000f00 */
.L_x_63:
[----:B------:R-:W-:Y:S05]  /*20c0*/  BSYNC.RECONVERGENT B5 ;  /* 0x0000000000057941 */ /* 0x000fea0003800200 */
.L_x_62:
        /* <DEDUP_REMOVED lines=17> */
.L_x_67:
[----:B------:R-:W-:Y:S05]  /*21e0*/  BSYNC.RECONVERGENT B5 ;  /* 0x0000000000057941 */ /* 0x000fea0003800200 */
.L_x_66:
        /* <DEDUP_REMOVED lines=21> */
.L_x_71:
[----:B------:R-:W-:Y:S05]  /*2340*/  BSYNC.RECONVERGENT B6 ;  /* 0x0000000000067941 */ /* 0x000fea0003800200 */
.L_x_70:
[----:B------:R-:W-:-:S07]  /*2350*/  MOV R15, R0 ;  /* 0x00000000000f7202 */ /* 0x000fce0000000f00 */
.L_x_69:
[----:B------:R-:W-:Y:S05]  /*2360*/  BSYNC.RECONVERGENT B5 ;  /* 0x0000000000057941 */ /* 0x000fea0003800200 */
.L_x_68:
        /* <DEDUP_REMOVED lines=17> */
.L_x_73:
[----:B------:R-:W-:Y:S05]  /*2480*/  BSYNC.RECONVERGENT B5 ;  /* 0x0000000000057941 */ /* 0x000fea0003800200 */
.L_x_72:
        /* <DEDUP_REMOVED lines=21> */
.L_x_77:
[----:B------:R-:W-:Y:S05]  /*25e0*/  BSYNC.RECONVERGENT B6 ;  /* 0x0000000000067941 */ /* 0x000fea0003800200 */
.L_x_76:
[----:B------:R-:W-:-:S07]  /*25f0*/  MOV R15, R0 ;  /* 0x00000000000f7202 */ /* 0x000fce0000000f00 */
.L_x_75:
[----:B------:R-:W-:Y:S05]  /*2600*/  BSYNC.RECONVERGENT B5 ;  /* 0x0000000000057941 */ /* 0x000fea0003800200 */
.L_x_74:
        /* <DEDUP_REMOVED lines=17> */
.L_x_79:
[----:B------:R-:W-:Y:S05]  /*2720*/  BSYNC.RECONVERGENT B5 ;  /* 0x0000000000057941 */ /* 0x000fea0003800200 */
.L_x_78:
        /* <DEDUP_REMOVED lines=21> */
.L_x_83:
[----:B------:R-:W-:Y:S05]  /*2880*/  BSYNC.RECONVERGENT B6 ;  /* 0x0000000000067941 */ /* 0x000fea0003800200 */
.L_x_82:
[----:B------:R-:W-:-:S07]  /*2890*/  MOV R15, R0 ;  /* 0x00000000000f7202 */ /* 0x000fce0000000f00 */
.L_x_81:
[----:B------:R-:W-:Y:S05]  /*28a0*/  BSYNC.RECONVERGENT B5 ;  /* 0x0000000000057941 */ /* 0x000fea0003800200 */
.L_x_80:
        /* <DEDUP_REMOVED lines=17> */
.L_x_85:
[----:B------:R-:W-:Y:S05]  /*29c0*/  BSYNC.RECONVERGENT B5 ;  /* 0x0000000000057941 */ /* 0x000fea0003800200 */
.L_x_84:
        /* <DEDUP_REMOVED lines=21> */
.L_x_89:
[----:B------:R-:W-:Y:S05]  /*2b20*/  BSYNC.RECONVERGENT B6 ;  /* 0x0000000000067941 */ /* 0x000fea0003800200 */
.L_x_88:
[----:B------:R-:W-:-:S07]  /*2b30*/  MOV R15, R0 ;  /* 0x00000000000f7202 */ /* 0x000fce0000000f00 */
.L_x_87:
[----:B------:R-:W-:Y:S05]  /*2b40*/  BSYNC.RECONVERGENT B5 ;  /* 0x0000000000057941 */ /* 0x000fea0003800200 */
.L_x_86:
        /* <DEDUP_REMOVED lines=17> */
.L_x_91:
[----:B------:R-:W-:Y:S05]  /*2c60*/  BSYNC.RECONVERGENT B5 ;  /* 0x0000000000057941 */ /* 0x000fea0003800200 */
.L_x_90:
[----:B------:R-:W-:-:S05]  /*2c70*/  FADD R0, -R0, 1 ;  /* 0x3f80000000007421 */ /* 0x000fca0000000100 */
[----:B------:R-:W-:-:S05]  /*2c80*/  FSEL R0, R0, 1, P2 ;  /* 0x3f80000000007808 */ /* 0x000fca0001000000 */
[----:B------:R-:W-:-:S05]  /*2c90*/  FFMA R0, -R49, R0, 1 ;  /* 0x3f80000031007423 */ /* 0x000fca0000000100 */
[----:B------:R-:W-:-:S13]  /*2ca0*/  FSETP.GT.AND P0, PT, R0, 9.9999999392252902908e-09, PT ;  /* 0x322bcc770000780b */ /* 0x000fda0003f04000 */
[----:B------:R-:W0:Y:S08]  /*2cb0*/  @P0 F2F.F64.F32 R32, R51 ;  /* 0x0000003300200310 */ /* 0x000e300000201800 */
[----:B------:R-:W1:Y:S01]  /*2cc0*/  @P0 F2F.F64.F32 R34, R0 ;  /* 0x0000000000220310 */ /* 0x000e620000201800 */
[----:B0-----:R-:W-:-:S08]  /*2cd0*/  @P0 DMUL R32, R58, R32 ;  /* 0x000000203a200228 */ /* 0x001fd00000000000 */
[----:B-1----:R-:W-:-:S11]  /*2ce0*/  @P0 DFMA R60, R32, R34, R60 ;  /* 0x00000022203c022b */ /* 0x002fd6000000003c */
.L_x_17:
[----:B------:R-:W-:Y:S05]  /*2cf0*/  BSYNC.RECONVERGENT B2 ;  /* 0x0000000000027941 */ /* 0x000fea0003800200 */
.L_x_16:
[----:B------:R-:W-:Y:S05]  /*2d00*/  @!P3 BRA `(.L_x_92) ;  /* 0xffffffd80068b947 */ /* 0x000fea000383ffff */
.L_x_15:
[----:B------:R-:W-:Y:S05]  /*2d10*/  BSYNC.RECONVERGENT B3 ;  /* 0x0000000000037941 */ /* 0x000fea0003800200 */
.L_x_14:
[----:B------:R-:W-:Y:S01]  /*2d20*/  UMOV UR4, 0xffffffff ;  /* 0xffffffff00047882 */ /* 0x000fe20000000000 */
[----:B------:R-:W-:Y:S02]  /*2d30*/  ISETP.NE.AND P0, PT, R14, RZ, PT ;  /* 0x000000ff0e00720c */ /* 0x000fe40003f05270 */
[----:B------:R-:W-:Y:S11]  /*2d40*/  BRA.DIV UR4, `(.L_x_93) ;  /* 0x0000006604807947 */ /* 0x000ff6000b800000 */
[----:B------:R-:W-:Y:S04]  /*2d50*/  SHFL.DOWN PT, R3, R61, 0x10, 0x1f ;  /* 0x0a001f003d037f89 */ /* 0x000fe800000e0000 */
[----:B------:R-:W0:Y:S02]  /*2d60*/  SHFL.DOWN PT, R2, R60, 0x10, 0x1f ;  /* 0x0a001f003c027f89 */ /* 0x000e2400000e0000 */
[----:B0-----:R-:W-:-:S07]  /*2d70*/  DADD R2, R2, R60 ;  /* 0x0000000002027229 */ /* 0x001fce000000003c */
[----:B----4-:R-:W-:Y:S04]  /*2d80*/  SHFL.DOWN PT, R5, R3, 0x8, 0x1f ;  /* 0x09001f0003057f89 */ /* 0x010fe800000e0000 */
[----:B------:R-:W0:Y:S02]  /*2d90*/  SHFL.DOWN PT, R4, R2, 0x8, 0x1f ;  /* 0x09001f0002047f89 */ /* 0x000e2400000e0000 */
[----:B0-----:R-:W-:-:S07]  /*2da0*/  DADD R4, R2, R4 ;  /* 0x0000000002047229 */ /* 0x001fce0000000004 */
[----:B------:R-:W0:Y:S04]  /*2db0*/  SHFL.DOWN PT, R7, R5, 0x4, 0x1f ;  /* 0x08801f0005077f89 */ /* 0x000e2800000e0000 */
[----:B------:R-:W1:Y:S01]  /*2dc0*/  SHFL.DOWN PT, R6, R4, 0x4, 0x1f ;  /* 0x08801f0004067f89 */ /* 0x000e6200000e0000 */
[----:B0-----:R-:W-:Y:S01]  /*2dd0*/  MOV R3, R7 ;  /* 0x0000000700037202 */ /* 0x001fe20000000f00 */
[----:B-1----:R-:W-:-:S06]  /*2de0*/  IMAD.MOV.U32 R2, RZ, RZ, R6 ;  /* 0x000000ffff027224 */ /* 0x002fcc00078e0006 */
[----:B------:R-:W-:-:S07]  /*2df0*/  DADD R6, R4, R2 ;  /* 0x0000000004067229 */ /* 0x000fce0000000002 */
[----:B------:R-:W0:Y:S04]  /*2e00*/  SHFL.DOWN PT, R9, R7, 0x2, 0x1f ;  /* 0x08401f0007097f89 */ /* 0x000e2800000e0000 */
[----:B------:R-:W1:Y:S01]  /*2e10*/  SHFL.DOWN PT, R8, R6, 0x2, 0x1f ;  /* 0x08401f0006087f89 */ /* 0x000e6200000e0000 */
[----:B0-----:R-:W-:Y:S01]  /*2e20*/  MOV R3, R9 ;  /* 0x0000000900037202 */ /* 0x001fe20000000f00 */
[----:B-1----:R-:W-:-:S06]  /*2e30*/  IMAD.MOV.U32 R2, RZ, RZ, R8 ;  /* 0x000000ffff027224 */ /* 0x002fcc00078e0008 */
[----:B------:R-:W-:-:S07]  /*2e40*/  DADD R8, R6, R2 ;  /* 0x0000000006087229 */ /* 0x000fce0000000002 */
[----:B------:R0:W1:Y:S04]  /*2e50*/  SHFL.DOWN PT, R3, R9, 0x1, 0x1f ;  /* 0x08201f0009037f89 */ /* 0x00006800000e0000 */
[----:B------:R0:W2:Y:S02]  /*2e60*/  SHFL.DOWN PT, R2, R8, 0x1, 0x1f ;  /* 0x08201f0008027f89 */ /* 0x0000a400000e0000 */
.L_x_240:
[----:B------:R-:W3:Y:S01]  /*2e70*/  @!P0 S2R R5, SR_CgaCtaId ;  /* 0x0000000000058919 */ /* 0x000ee20000008800 */
[----:B------:R-:W-:Y:S01]  /*2e80*/  @!P0 MOV R0, 0x400 ;  /* 0x0000040000008802 */ /* 0x000fe20000000f00 */
[----:B-12---:R-:W-:-:S04]  /*2e90*/  DADD R2, R8, R2 ;  /* 0x0000000008027229 */ /* 0x006fc80000000002 */
[----:B------:R-:W-:-:S05]  /*2ea0*/  @!P0 VIADD R0, R0, 0x58 ;  /* 0x0000005800008836 */ /* 0x000fca0000000000 */
[----:B---3--:R-:W-:-:S04]  /*2eb0*/  @!P0 LEA R5, R5, R0, 0x18 ;  /* 0x0000000005058211 */ /* 0x008fc800078ec0ff */
[----:B------:R-:W-:-:S05]  /*2ec0*/  @!P0 LEA R5, R38, R5, 0x3 ;  /* 0x0000000526058211 */ /* 0x000fca00078e18ff */
[----:B------:R1:W-:Y:S01]  /*2ed0*/  @!P0 STS.64 [R5], R2 ;  /* 0x0000000205008388 */ /* 0x0003e20000000a00 */
[C---:B------:R-:W-:Y:S01]  /*2ee0*/  ISETP.GE.U32.AND P0, PT, R38.reuse, 0x43, PT ;  /* 0x000000432600780c */ /* 0x040fe20003f06070 */
[----:B------:R-:W-:-:S12]  /*2ef0*/  VIADD R38, R38, 0x8 ;  /* 0x0000000826267836 */ /* 0x000fd80000000000 */
[----:B-1----:R-:W-:Y:S05]  /*2f00*/  @!P0 BRA `(.L_x_94) ;  /* 0xffffffd400508947 */ /* 0x002fea000383ffff */
[----:B------:R-:W-:Y:S05]  /*2f10*/  BSYNC B4 ;  /* 0x0000000000047941 */ /* 0x000fea0003800000 */
.L_x_13:
[----:B------:R-:W-:-:S03]  /*2f20*/  UMOV UR4, 0xffffffff ;  /* 0xffffffff00047882 */ /* 0x000fc60000000000 */
[----:B------:R-:W-:Y:S05]  /*2f30*/  BRA.DIV UR4, `(.L_x_95) ;  /* 0x0000006a04107947 */ /* 0x000fea000b800000 */
[----:B------:R-:W-:Y:S06]  /*2f40*/  BAR.SYNC.DEFER_BLOCKING 0x0 ;  /* 0x0000000000007b1d */ /* 0x000fec0000010000 */
.L_x_243:
[----:B------:R-:W-:Y:S01]  /*2f50*/  ISETP.GT.U32.AND P0, PT, R16, 0x1f, PT ;  /* 0x0000001f1000780c */ /* 0x000fe20003f04070 */
[----:B------:R-:W-:-:S12]  /*2f60*/  BSSY B3, `(.L_x_96) ;  /* 0x000050a000037945 */ /* 0x000fd80003800000 */
[----:B------:R-:W-:Y:S05]  /*2f70*/  @P0 BRA `(.L_x_97) ;  /* 0x0000005000200947 */ /* 0x000fea0003800000 */
[----:B------:R-:W1:Y:S01]  /*2f80*/  LDCU UR4, c[0x0][0x3c8] ;  /* 0x00007900ff0477ac */ /* 0x000e620008000800 */
[----:B------:R-:W-:Y:S01]  /*2f90*/  BSSY.RECONVERGENT B2, `(.L_x_98) ;  /* 0x000046f000027945 */ /* 0x000fe20003800200 */
[----:B------:R-:W-:Y:S02]  /*2fa0*/  CS2R R88, SRZ ;  /* 0x0000000000587805 */ /* 0x000fe4000001ff00 */
[----:B------:R-:W-:Y:S02]  /*2fb0*/  CS2R R86, SRZ ;  /* 0x0000000000567805 */ /* 0x000fe4000001ff00 */
[----:B-1----:R-:W-:-:S13]  /*2fc0*/  ISETP.GE.AND P0, PT, R14, UR4, PT ;  /* 0x000000040e007c0c */ /* 0x002fda000bf06270 */
[----:B------:R-:W-:Y:S05]  /*2fd0*/  @P0 BRA `(.L_x_99) ;  /* 0x0000004400a80947 */ /* 0x000fea0003800000 */
[----:B------:R-:W1:Y:S01]  /*2fe0*/  LDC R2, c[0x3][0x30] ;  /* 0x00c00c00ff027b82 */ /* 0x000e620000000800 */
[----:B------:R-:W-:Y:S02]  /*2ff0*/  UMOV UR4, 0x3f317218 ;  /* 0x3f31721800047882 */ /* 0x000fe40000000000 */
[----:B------:R-:W-:Y:S01]  /*3000*/  MOV R5, UR4 ;  /* 0x0000000400057c02 */ /* 0x000fe20008000f00 */
[----:B-1----:R-:W1:Y:S08]  /*3010*/  MUFU.RCP R38, R2 ;  /* 0x0000000200267308 */ /* 0x002e700000001000 */
[----:B------:R-:W2:Y:S01]  /*3020*/  FCHK P0, R5, R2 ;  /* 0x0000000205007302 */ /* 0x000ea20000000000 */
[----:B-1----:R-:W-:-:S04]  /*3030*/  FFMA R3, R38, -R2, 1 ;  /* 0x3f80000026037423 */ /* 0x002fc80000000802 */
[----:B------:R-:W-:-:S04]  /*3040*/  FFMA R38, R38, R3, R38 ;  /* 0x0000000326267223 */ /* 0x000fc80000000026 */
[----:B------:R-:W-:-:S04]  /*3050*/  FFMA R3, R38, 0.69314718246459960938, RZ ;  /* 0x3f31721826037823 */ /* 0x000fc800000000ff */
[----:B------:R-:W-:-:S04]  /*3060*/  FFMA R0, R3, -R2, 0.69314718246459960938 ;  /* 0x3f31721803007423 */ /* 0x000fc80000000802 */
[----:B------:R-:W-:Y:S01]  /*3070*/  FFMA R38, R38, R0, R3 ;  /* 0x0000000026267223 */ /* 0x000fe20000000003 */
[----:B--2---:R-:W-:Y:S06]  /*3080*/  @!P0 BRA `(.L_x_100) ;  /* 0x0000000000188947 */ /* 0x004fec0003800000 */
[----:B------:R-:W1:Y:S01]  /*3090*/  LDCU UR4, c[0x3][0x30] ;  /* 0x00c00600ff0477ac */ /* 0x000e620008000800 */
[----:B------:R-:W-:Y:S01]  /*30a0*/  IMAD.MOV.U32 R15, RZ, RZ, 0x3f317218 ;  /* 0x3f317218ff0f7424 */ /* 0x000fe200078e00ff */
[----:B------:R-:W-:Y:S02]  /*30b0*/  MOV R18, 0x30e0 ;  /* 0x000030e000127802 */ /* 0x000fe40000000f00 */
[----:B-1----:R-:W-:-:S07]  /*30c0*/  MOV R0, UR4 ;  /* 0x0000000400007c02 */ /* 0x002fce0008000f00 */
[----:B0----5:R-:W-:Y:S05]  /*30d0*/  CALL.REL.NOINC `($__internal_2_$__cuda_sm3x_div_rn_noftz_f32_slowpath) ;  /* 0x0000008400107944 */ /* 0x021fea0003c00000 */
[----:B------:R-:W-:-:S07]  /*30e0*/  IMAD.MOV.U32 R38, RZ, RZ, R0 ;  /* 0x000000ffff267224 */ /* 0x000fce00078e0000 */
.L_x_100:
[----:B------:R-:W1:Y:S01]  /*30f0*/  LDCU UR4, c[0x3][0x8] ;  /* 0x00c00100ff0477ac */ /* 0x000e620008000800 */
[----:B------:R-:W-:Y:S01]  /*3100*/  BSSY.RECONVERGENT B4, `(.L_x_101) ;  /* 0x000000f000047945 */ /* 0x000fe20003800200 */
[----:B-1----:R-:W-:-:S04]  /*3110*/  FMUL R2, R38, UR4 ;  /* 0x0000000426027c20 */ /* 0x002fc80008400000 */
[----:B------:R-:W-:-:S04]  /*3120*/  FADD R5, R2, -0.69314718246459960938 ;  /* 0xbf31721802057421 */ /* 0x000fc80000000000 */
[----:B------:R-:W1:Y:S08]  /*3130*/  MUFU.RCP R0, R5 ;  /* 0x0000000500007308 */ /* 0x000e700000001000 */
[----:B------:R-:W2:Y:S01]  /*3140*/  FCHK P0, R2, R5 ;  /* 0x0000000502007302 */ /* 0x000ea20000000000 */
[----:B-1----:R-:W-:-:S04]  /*3150*/  FFMA R3, -R5, R0, 1 ;  /* 0x3f80000005037423 */ /* 0x002fc80000000100 */
[----:B------:R-:W-:-:S04]  /*3160*/  FFMA R3, R0, R3, R0 ;  /* 0x0000000300037223 */ /* 0x000fc80000000000 */
[----:B------:R-:W-:-:S04]  /*3170*/  FFMA R0, R2, R3, RZ ;  /* 0x0000000302007223 */ /* 0x000fc800000000ff */
[----:B------:R-:W-:-:S04]  /*3180*/  FFMA R4, -R5, R0, R2 ;  /* 0x0000000005047223 */ /* 0x000fc80000000102 */
[----:B------:R-:W-:Y:S01]  /*3190*/  FFMA R0, R3, R4, R0 ;  /* 0x0000000403007223 */ /* 0x000fe20000000000 */
[----:B--2---:R-:W-:Y:S06]  /*31a0*/  @!P0 BRA `(.L_x_102) ;  /* 0x0000000000108947 */ /* 0x004fec0003800000 */
[----:B------:R-:W-:Y:S01]  /*31b0*/  MOV R0, R5 ;  /* 0x0000000500007202 */ /* 0x000fe20000000f00 */
[----:B------:R-:W-:Y:S01]  /*31c0*/  IMAD.MOV.U32 R15, RZ, RZ, R2 ;  /* 0x000000ffff0f7224 */ /* 0x000fe200078e0002 */
[----:B------:R-:W-:-:S07]  /*31d0*/  MOV R18, 0x31f0 ;  /* 0x000031f000127802 */ /* 0x000fce0000000f00 */
[----:B0----5:R-:W-:Y:S05]  /*31e0*/  CALL.REL.NOINC `($__internal_2_$__cuda_sm3x_div_rn_noftz_f32_slowpath) ;  /* 0x0000008000cc7944 */ /* 0x021fea0003c00000 */
.L_x_102:
[----:B------:R-:W-:Y:S05]  /*31f0*/  BSYNC.RECONVERGENT B4 ;  /* 0x0000000000047941 */ /* 0x000fea0003800200 */
.L_x_101:
[----:B------:R-:W1:Y:S01]  /*3200*/  S2UR UR5, SR_CgaCtaId ;  /* 0x00000000000579c3 */ /* 0x000e620000008800 */
[----:B------:R-:W-:Y:S01]  /*3210*/  UMOV UR4, 0x400 ;  /* 0x0000040000047882 */ /* 0x000fe20000000000 */
[----:B------:R-:W-:Y:S01]  /*3220*/  FSETP.GEU.AND P0, PT, |R0|, 1.175494350822287508e-38, PT ;  /* 0x008000000000780b */ /* 0x000fe20003f0e200 */
[----:B------:R-:W-:Y:S01]  /*3230*/  FMUL R39, R38, -2 ;  /* 0xc000000026277820 */ /* 0x000fe20000400000 */
[----:B-----5:R-:W-:Y:S02]  /*3240*/  MOV R40, R14 ;  /* 0x0000000e00287202 */ /* 0x020fe40000000f00 */
[----:B------:R-:W-:Y:S02]  /*3250*/  CS2R R86, SRZ ;  /* 0x0000000000567805 */ /* 0x000fe4000001ff00 */
[----:B------:R-:W-:-:S07]  /*3260*/  CS2R R88, SRZ ;  /* 0x0000000000587805 */ /* 0x000fce000001ff00 */
[----:B------:R-:W-:-:S04]  /*3270*/  @!P0 FMUL R0, R0, 16777216 ;  /* 0x4b80000000008820 */ /* 0x000fc80000400000 */
[----:B------:R-:W2:Y:S01]  /*3280*/  MUFU.LG2 R42, R0 ;  /* 0x00000000002a7308 */ /* 0x000ea20000000c00 */
[----:B-1----:R-:W-:-:S09]  /*3290*/  ULEA UR4, UR5, UR4, 0x18 ;  /* 0x0000000405047291 */ /* 0x002fd2000f8ec0ff */
[----:B------:R-:W1:Y:S01]  /*32a0*/  LDS.128 R4, [UR4+0x30] ;  /* 0x00003004ff047984 */ /* 0x000e620008000c00 */
[----:B--2---:R-:W-:-:S03]  /*32b0*/  @!P0 FADD R42, R42, -24 ;  /* 0xc1c000002a2a8421 */ /* 0x004fc60000000000 */
[----:B0-----:R-:W0:Y:S01]  /*32c0*/  LDS.128 R8, [UR4+0x40] ;  /* 0x00004004ff087984 */ /* 0x001e220008000c00 */
[----:B------:R-:W-:-:S03]  /*32d0*/  FMUL R42, R42, -0.69314718246459960938 ;  /* 0xbf3172182a2a7820 */ /* 0x000fc60000400000 */
[----:B------:R-:W2:Y:S04]  /*32e0*/  LDS.64 R12, [UR4+0x50] ;  /* 0x00005004ff0c7984 */ /* 0x000ea80008000a00 */
[----:B------:R-:W3:Y:S04]  /*32f0*/  LDS.128 R28, [UR4+0x20] ;  /* 0x00002004ff1c7984 */ /* 0x000ee80008000c00 */
[----:B------:R-:W4:Y:S04]  /*3300*/  LDS.128 R20, [UR4] ;  /* 0x00000004ff147984 */ /* 0x000f280008000c00 */
[----:B------:R-:W4:Y:S01]  /*3310*/  LDS.128 R24, [UR4+0x10] ;  /* 0x00001004ff187984 */ /* 0x000f220008000c00 */
[----:B------:R-:W1:Y:S02]  /*3320*/  LDCU UR4, c[0x0][0x3d0] ;  /* 0x00007a00ff0477ac */ /* 0x000e640008000800 */
[----:B-1----:R-:W-:Y:S01]  /*3330*/  VIMNMX R41, PT, PT, R19, UR4, PT ;  /* 0x0000000413297c48 */ /* 0x002fe2000bfe0100 */
[----:B------:R-:W-:Y:S01]  /*3340*/  FADD R3, R4, 1 ;  /* 0x3f80000004037421 */ /* 0x000fe20000000000 */
[----:B------:R-:W-:Y:S01]  /*3350*/  FADD R4, R5, 1 ;  /* 0x3f80000005047421 */ /* 0x000fe20000000000 */
[----:B------:R-:W-:Y:S01]  /*3360*/  FADD R5, R6, 1 ;  /* 0x3f80000006057421 */ /* 0x000fe20000000000 */
[----:B------:R-:W-:Y:S01]  /*3370*/  FADD R6, R7, 1 ;  /* 0x3f80000007067421 */ /* 0x000fe20000000000 */
[----:B0-----:R-:W-:Y:S01]  /*3380*/  FADD R7, R8, 1 ;  /* 0x3f80000008077421 */ /* 0x001fe20000000000 */
[----:B------:R-:W-:Y:S01]  /*3390*/  FADD R8, R9, 1 ;  /* 0x3f80000009087421 */ /* 0x000fe20000000000 */
[----:B------:R-:W-:Y:S01]  /*33a0*/  FADD R9, R10, 1 ;  /* 0x3f8000000a097421 */ /* 0x000fe20000000000 */
[----:B------:R-:W-:Y:S01]  /*33b0*/  FADD R10, R11, 1 ;  /* 0x3f8000000b0a7421 */ /* 0x000fe20000000000 */
[----:B--2---:R-:W-:Y:S01]  /*33c0*/  FADD R11, R12, 1 ;  /* 0x3f8000000c0b7421 */ /* 0x004fe20000000000 */
[----:B------:R-:W-:Y:S01]  /*33d0*/  FADD R12, R13, 1 ;  /* 0x3f8000000d0c7421 */ /* 0x000fe20000000000 */
[----:B------:R-:W-:Y:S01]  /*33e0*/  VIMNMX R41, PT, PT, R41, 0x1, !PT ;  /* 0x0000000129297848 */ /* 0x000fe20007fe0100 */
[----:B---3--:R-:W-:-:S07]  /*33f0*/  FADD R13, R31, 1 ;  /* 0x3f8000001f0d7421 */ /* 0x008fce0000000000 */
.L_x_211:
[----:B------:R-:W0:Y:S08]  /*3400*/  LDC R0, c[0x0][0x3d0] ;  /* 0x0000f400ff007b82 */ /* 0x000e300000000800 */
[----:B------:R-:W1:Y:S01]  /*3410*/  LDC.64 R32, c[0x0][0x388] ;  /* 0x0000e200ff207b82 */ /* 0x000e620000000a00 */
[----:B0-----:R-:W-:-:S04]  /*3420*/  IMAD R70, R40, R0, RZ ;  /* 0x0000000028467224 */ /* 0x001fc800078e02ff */
[----:B------:R-:W-:-:S04]  /*3430*/  IMAD.IADD R15, R19, 0x1, R70 ;  /* 0x00000001130f7824 */ /* 0x000fc800078e0246 */
[----:B-1----:R-:W-:-:S05]  /*3440*/  IMAD.WIDE R32, R15, 0x4, R32 ;  /* 0x000000040f207825 */ /* 0x002fca00078e0220 */
[----:B------:R-:W2:Y:S01]  /*3450*/  LDG.E.CONSTANT R43, desc[UR10][R32.64] ;  /* 0x0000000a202b7981 */ /* 0x000ea2000c1e9900 */
[----:B------:R-:W-:Y:S01]  /*3460*/  BSSY.RECONVERGENT B5, `(.L_x_103) ;  /* 0x000041d000057945 */ /* 0x000fe20003800200 */
[----:B--2---:R-:W-:-:S13]  /*3470*/  FSETP.GE.AND P0, PT, R43, 0.0010000000474974513054, PT ;  /* 0x3a83126f2b00780b */ /* 0x004fda0003f06000 */
[----:B------:R-:W-:Y:S05]  /*3480*/  @!P0 BRA `(.L_x_104) ;  /* 0x0000004000688947 */ /* 0x000fea0003800000 */
[----:B------:R-:W0:Y:S01]  /*3490*/  LDC.64 R32, c[0x0][0x380] ;  /* 0x0000e000ff207b82 */ /* 0x000e220000000a00 */
[----:B------:R-:W-:Y:S01]  /*34a0*/  VIMNMX R0, PT, PT, R19, R0, PT ;  /* 0x0000000013007248 */ /* 0x000fe20003fe0100 */
[----:B------:R-:W-:Y:S01]  /*34b0*/  IMAD R15, R40, 0xb, RZ ;  /* 0x0000000b280f7824 */ /* 0x000fe200078e02ff */
[----:B------:R-:W-:Y:S01]  /*34c0*/  BSSY.RECONVERGENT B4, `(.L_x_105) ;  /* 0x000040a000047945 */ /* 0x000fe20003800200 */
[----:B------:R-:W-:Y:S02]  /*34d0*/  CS2R R84, SRZ ;  /* 0x0000000000547805 */ /* 0x000fe4000001ff00 */
[----:B------:R-:W-:Y:S01]  /*34e0*/  ISETP.GT.AND P0, PT, R0, RZ, PT ;  /* 0x000000ff0000720c */ /* 0x000fe20003f04270 */
[----:B0-----:R-:W-:-:S12]  /*34f0*/  IMAD.WIDE.U32 R32, R15, 0x4, R32 ;  /* 0x000000040f207825 */ /* 0x001fd800078e0020 */
[----:B------:R-:W-:Y:S05]  /*3500*/  @!P0 BRA `(.L_x_106) ;  /* 0x0000004000148947 */ /* 0x000fea0003800000 */
        /* <DEDUP_REMOVED lines=11> */
[----:B------:R-:W-:-:S13]  /*35c0*/  FSETP.GT.AND P0, PT, R2, 0.70314717292785644531, PT ;  /* 0x3f3401740200780b */ /* 0x000fda0003f04000 */
[----:B0-----:R-:W-:Y:S05]  /*35d0*/  @P0 BRA `(.L_x_107) ;  /* 0x0000002000000947 */ /* 0x001fea0003800000 */
[----:B-----5:R-:W-:Y:S01]  /*35e0*/  FADD R18, R44, 1 ;  /* 0x3f8000002c127421 */ /* 0x020fe20000000000 */
[----:B------:R-:W0:Y:S01]  /*35f0*/  LDCU.64 UR4, c[0x0][0x390] ;  /* 0x00007200ff0477ac */ /* 0x000e220008000a00 */
[----:B------:R-:W-:Y:S01]  /*3600*/  BSSY.RECONVERGENT B6, `(.L_x_108) ;  /* 0x0000012000067945 */ /* 0x000fe20003800200 */
[----:B------:R-:W-:Y:S01]  /*3610*/  IADD3 R55, PT, PT, R19, -0x5dc, RZ ;  /* 0xfffffa2413377810 */ /* 0x000fe20007ffe0ff */
[----:B------:R-:W1:Y:S01]  /*3620*/  MUFU.RCP R0, R18 ;  /* 0x0000001200007308 */ /* 0x000e620000001000 */
[----:B------:R-:W-:-:S07]  /*3630*/  IMAD.MOV R59, RZ, RZ, -R41 ;  /* 0x000000ffff3b7224 */ /* 0x000fce00078e0a29 */
[----:B------:R-:W2:Y:S01]  /*3640*/  FCHK P0, R13, R18 ;  /* 0x000000120d007302 */ /* 0x000ea20000000000 */
[----:B0-----:R-:W-:Y:S01]  /*3650*/  MOV R56, UR4 ;  /* 0x0000000400387c02 */ /* 0x001fe20008000f00 */
[----:B------:R-:W-:Y:S02]  /*3660*/  IMAD.U32 R57, RZ, RZ, UR5 ;  /* 0x00000005ff397e24 */ /* 0x000fe4000f8e00ff */
        /* <DEDUP_REMOVED lines=9> */
[----:B----4-:R-:W-:Y:S05]  /*3700*/  CALL.REL.NOINC `($__internal_2_$__cuda_sm3x_div_rn_noftz_f32_slowpath) ;  /* 0x0000007c00847944 */ /* 0x010fea0003c00000 */
[----:B------:R-:W-:-:S07]  /*3710*/  MOV R58, R0 ;  /* 0x00000000003a7202 */ /* 0x000fce0000000f00 */
.L_x_109:
[----:B------:R-:W-:Y:S05]  /*3720*/  BSYNC.RECONVERGENT B6 ;  /* 0x0000000000067941 */ /* 0x000fea0003800200 */
.L_x_108:
        /* <DEDUP_REMOVED lines=14> */
[----:B------:R-:W-:-:S07]  /*3810*/  IMAD.MOV.U32 R60, RZ, RZ, R0 ;  /* 0x000000ffff3c7224 */ /* 0x000fce00078e0000 */
.L_x_111:
[----:B------:R-:W-:Y:S05]  /*3820*/  BSYNC.RECONVERGENT B6 ;  /* 0x0000000000067941 */ /* 0x000fea0003800200 */
.L_x_110:
        /* <DEDUP_REMOVED lines=13> */
[----:B----4-:R-:W-:Y:S05]  /*3900*/  CALL.REL.NOINC `($__internal_2_$__cuda_sm3x_div_rn_noftz_f32_slowpath) ;  /* 0x0000007c00047944 */ /* 0x010fea0003c00000 */
[----:B------:R-:W-:-:S07]  /*3910*/  MOV R61, R0 ;  /* 0x00000000003d7202 */ /* 0x000fce0000000f00 */
.L_x_113:
[----:B------:R-:W-:Y:S05]  /*3920*/  BSYNC.RECONVERGENT B6 ;  /* 0x0000000000067941 */ /* 0x000fea0003800200 */
.L_x_112:
        /* <DEDUP_REMOVED lines=15> */
.L_x_115:
[----:B------:R-:W-:Y:S05]  /*3a20*/  BSYNC.RECONVERGENT B6 ;  /* 0x0000000000067941 */ /* 0x000fea0003800200 */
.L_x_114:
        /* <DEDUP_REMOVED lines=15> */
.L_x_117:
[----:B------:R-:W-:Y:S05]  /*3b20*/  BSYNC.RECONVERGENT B6 ;  /* 0x0000000000067941 */ /* 0x000fea0003800200 */
.L_x_116:
        /* <DEDUP_REMOVED lines=15> */
.L_x_119:
[----:B------:R-:W-:Y:S05]  /*3c20*/  BSYNC.RECONVERGENT B6 ;  /* 0x0000000000067941 */ /* 0x000fea0003800200 */
.L_x_118:
        /* <DEDUP_REMOVED lines=15> */
.L_x_121:
[----:B------:R-:W-:Y:S05]  /*3d20*/  BSYNC.RECONVERGENT B6 ;  /* 0x0000000000067941 */ /* 0x000fea0003800200 */
.L_x_120:
        /* <DEDUP_REMOVED lines=15> */
.L_x_123:
[----:B------:R-:W-:Y:S05]  /*3e20*/  BSYNC.RECONVERGENT B6 ;  /* 0x0000000000067941 */ /* 0x000fea0003800200 */
.L_x_122:
        /* <DEDUP_REMOVED lines=15> */
.L_x_125:
[----:B------:R-:W-:Y:S05]  /*3f20*/  BSYNC.RECONVERGENT B6 ;  /* 0x0000000000067941 */ /* 0x000fea0003800200 */
.L_x_124:
        /* <DEDUP_REMOVED lines=15> */
.L_x_127:
[----:B------:R-:W-:Y:S05]  /*4020*/  BSYNC.RECONVERGENT B6 ;  /* 0x0000000000067941 */ /* 0x000fea0003800200 */
.L_x_126:
        /* <DEDUP_REMOVED lines=15> */
.L_x_129:
[----:B------:R-:W-:Y:S05]  /*4120*/  BSYNC.RECONVERGENT B6 ;  /* 0x0000000000067941 */ /* 0x000fea0003800200 */
.L_x_128:
[----:B------:R-:W0:Y:S01]  /*4130*/  LDC.64 R32, c[0x0][0x388] ;  /* 0x0000e200ff207b82 */ /* 0x000e220000000a00 */
[----:B------:R-:W-:Y:S01]  /*4140*/  BSSY.RECONVERGENT B8, `(.L_x_130) ;  /* 0x0000148000087945 */ /* 0x000fe20003800200 */
[----:B------:R-:W-:Y:S01]  /*4150*/  CS2R R84, SRZ ;  /* 0x0000000000547805 */ /* 0x000fe2000001ff00 */
[----:B0-----:R-:W-:-:S07]  /*4160*/  IMAD.WIDE.U32 R70, R70, 0x4, R32 ;  /* 0x0000000446467825 */ /* 0x001fce00078e0020 */
.L_x_159:
[----:B------:R-:W2:Y:S01]  /*4170*/  LDG.E.CONSTANT R72, desc[UR10][R70.64] ;  /* 0x0000000a46487981 */ /* 0x000ea2000c1e9900 */
[----:B------:R-:W-:Y:S01]  /*4180*/  BSSY.RECONVERGENT B7, `(.L_x_131) ;  /* 0x000013b000077945 */ /* 0x000fe20003800200 */
[----:B--2---:R-:W-:-:S13]  /*4190*/  FSETP.GEU.AND P0, PT, R72, 0.0010000000474974513054, PT ;  /* 0x3a83126f4800780b */ /* 0x004fda0003f0e000 */
[----:B0-----:R-:W-:Y:S05]  /*41a0*/  @!P0 BRA `(.L_x_132) ;  /* 0x0000001000e08947 */ /* 0x001fea0003800000 */
[----:B------:R-:W2:Y:S02]  /*41b0*/  LDG.E.64.CONSTANT R82, desc[UR10][R56.64] ;  /* 0x0000000a38527981 */ /* 0x000ea4000c1e9b00 */
[----:B--2---:R-:W-:-:S14]  /*41c0*/  DSETP.GEU.AND P0, PT, R82, 1, PT ;  /* 0x3ff000005200742a */ /* 0x004fdc0003f0e000 */
[----:B------:R-:W-:Y:S05]  /*41d0*/  @!P0 BRA `(.L_x_132) ;  /* 0x0000001000d48947 */ /* 0x000fea0003800000 */
[----:B------:R-:W-:-:S13]  /*41e0*/  ISETP.GE.U32.AND P0, PT, R55, -0x5db, PT ;  /* 0xfffffa253700780c */ /* 0x000fda0003f06070 */
[----:B------:R-:W-:Y:S05]  /*41f0*/  @!P0 BRA `(.L_x_132) ;  /* 0x0000001000cc8947 */ /* 0x000fea0003800000 */
[----:B------:R-:W0:Y:S01]  /*4200*/  LDCU UR4, c[0x3][0x8] ;  /* 0x00c00100ff0477ac */ /* 0x000e220008000800 */
[----:B------:R-:W-:Y:S01]  /*4210*/  BSSY.RECONVERGENT B6, `(.L_x_133) ;  /* 0x000012e000067945 */ /* 0x000fe20003800200 */
[----:B------:R-:W-:Y:S01]  /*4220*/  CS2R R74, SRZ ;  /* 0x00000000004a7805 */ /* 0x000fe2000001ff00 */
[----:B0-----:R-:W-:Y:S01]  /*4230*/  FMUL R0, R38, -UR4 ;  /* 0x8000000426007c20 */ /* 0x001fe20008400000 */
[----:B------:R-:W-:-:S03]  /*4240*/  FMUL R15, R39, UR4 ;  /* 0x00000004270f7c20 */ /* 0x000fc60008400000 */
        /* <DEDUP_REMOVED lines=13> */
[----:B------:R-:W-:Y:S01]  /*4320*/  VIADD R0, R55, 0x5dc ;  /* 0x000005dc37007836 */ /* 0x000fe20000000000 */
[----:B------:R-:W0:Y:S01]  /*4330*/  MUFU.RCP R31, R36 ;  /* 0x00000024001f7308 */ /* 0x000e220000001000 */
[----:B------:R-:W-:Y:S03]  /*4340*/  BSSY.RECONVERGENT B9, `(.L_x_135) ;  /* 0x0000019000097945 */ /* 0x000fe60003800200 */
[----:B------:R-:W-:-:S05]  /*4350*/  I2FP.F32.U32 R0, R0 ;  /* 0x0000000000007245 */ /* 0x000fca0000201000 */
[----:B------:R-:W-:Y:S01]  /*4360*/  FMUL R15, R0, -R38 ;  /* 0x80000026000f7220 */ /* 0x000fe20000400000 */
[----:B------:R-:W-:-:S03]  /*4370*/  FMUL R18, R39, R0 ;  /* 0x0000000027127220 */ /* 0x000fc60000400000 */
[----:B------:R-:W-:Y:S01]  /*4380*/  FMUL R0, R15, 1.4426950216293334961 ;  /* 0x3fb8aa3b0f007820 */ /* 0x000fe20000400000 */
[----:B------:R-:W-:Y:S01]  /*4390*/  FMUL R18, R18, 1.4426950216293334961 ;  /* 0x3fb8aa3b12127820 */ /* 0x000fe20000400000 */
[----:B0-----:R-:W-:-:S03]  /*43a0*/  FFMA R34, -R36, R31, 1 ;  /* 0x3f80000024227423 */ /* 0x001fc6000000011f */
[----:B------:R-:W-:Y:S02]  /*43b0*/  FSETP.GEU.AND P0, PT, R0, -126, PT ;  /* 0xc2fc00000000780b */ /* 0x000fe40003f0e000 */
[----:B------:R-:W-:Y:S01]  /*43c0*/  FSETP.GEU.AND P1, PT, R18, -126, PT ;  /* 0xc2fc00001200780b */ /* 0x000fe20003f2e000 */
[----:B------:R-:W-:-:S10]  /*43d0*/  FFMA R34, R31, R34, R31 ;  /* 0x000000221f227223 */ /* 0x000fd4000000001f */
        /* <DEDUP_REMOVED lines=14> */
[----:B----4-:R-:W-:Y:S05]  /*44c0*/  CALL.REL.NOINC `($__internal_2_$__cuda_sm3x_div_rn_noftz_f32_slowpath) ;  /* 0x0000007000147944 */ /* 0x010fea0003c00000 */
.L_x_136:
[----:B------:R-:W-:Y:S05]  /*44d0*/  BSYNC.RECONVERGENT B9 ;  /* 0x0000000000097941 */ /* 0x000fea0003800200 */
.L_x_135:
[----:B------:R-:W-:-:S04]  /*44e0*/  FMNMX R15, RZ, R0, !PT ;  /* 0x00000000ff0f7209 */ /* 0x000fc80007800000 */
[----:B------:R-:W-:-:S13]  /*44f0*/  FSETP.GEU.AND P0, PT, R15, 9.9999999392252902908e-09, PT ;  /* 0x322bcc770f00780b */ /* 0x000fda0003f0e000 */
[----:B------:R-:W-:Y:S05]  /*4500*/  @!P0 BRA `(.L_x_134) ;  /* 0x0000000c00f88947 */ /* 0x000fea0003800000 */
[----:B------:R-:W-:Y:S01]  /*4510*/  FSETP.GT.AND P0, PT, R44, 0.0099999997764825820923, PT ;  /* 0x3c23d70a2c00780b */ /* 0x000fe20003f04000 */
[----:B------:R-:W-:Y:S01]  /*4520*/  BSSY.RECONVERGENT B9, `(.L_x_137) ;  /* 0x0000021000097945 */ /* 0x000fe20003800200 */
[----:B------:R-:W-:Y:S02]  /*4530*/  FSETP.GT.AND P1, PT, R53, 0.0099999997764825820923, PT ;  /* 0x3c23d70a3500780b */ /* 0x000fe40003f24000 */
[----:B------:R-:W-:Y:S02]  /*4540*/  FSEL R0, R58, R13, P0 ;  /* 0x0000000d3a007208 */ /* 0x000fe40000000000 */
[----:B------:R-:W-:Y:S02]  /*4550*/  FSETP.GT.AND P0, PT, R54, 0.0099999997764825820923, PT ;  /* 0x3c23d70a3600780b */ /* 0x000fe40003f04000 */
[----:B------:R-:W-:Y:S02]  /*4560*/  FMNMX R0, R0, 100, PT ;  /* 0x42c8000000007809 */ /* 0x000fe40003800000 */
[----:B------:R-:W-:-:S02]  /*4570*/  P2R R78, PR, RZ, 0x1 ;  /* 0x00000001ff4e7803 */ /* 0x000fc40000000000 */
[----:B------:R-:W-:Y:S02]  /*4580*/  FMNMX R0, R0, 0.10000000149011611938, !PT ;  /* 0x3dcccccd00007809 */ /* 0x000fe40007800000 */
[----:B------:R-:W-:Y:S02]  /*4590*/  FSETP.GT.AND P0, PT, R52, 0.0099999997764825820923, PT ;  /* 0x3c23d70a3400780b */ /* 0x000fe40003f04000 */
[----:B------:R-:W-:Y:S01]  /*45a0*/  P2R R77, PR, RZ, 0x2 ;  /* 0x00000002ff4d7803 */ /* 0x000fe20000000000 */
[----:B----4-:R-:W-:Y:S01]  /*45b0*/  FFMA R32, R20, R0, R15 ;  /* 0x0000000014207223 */ /* 0x010fe2000000000f */
[----:B------:R-:W-:Y:S02]  /*45c0*/  P2R R76, PR, RZ, 0x1 ;  /* 0x00000001ff4c7803 */ /* 0x000fe40000000000 */
[----:B------:R-:W-:Y:S01]  /*45d0*/  FSETP.GT.AND P0, PT, R49, 0.0099999997764825820923, PT ;  /* 0x3c23d70a3100780b */ /* 0x000fe20003f04000 */
[----:B------:R-:W0:Y:S01]  /*45e0*/  MUFU.RCP R0, R32 ;  /* 0x0000002000007308 */ /* 0x000e220000001000 */
[----:B------:R-:W-:-:S02]  /*45f0*/  FSETP.GT.AND P2, PT, R51, 0.0099999997764825820923, PT ;  /* 0x3c23d70a3300780b */ /* 0x000fc40003f44000 */
[----:B------:R-:W-:Y:S02]  /*4600*/  P2R R73, PR, RZ, 0x1 ;  /* 0x00000001ff497803 */ /* 0x000fe40000000000 */
[----:B------:R-:W-:Y:S02]  /*4610*/  FSETP.GT.AND P1, PT, R50, 0.0099999997764825820923, PT ;  /* 0x3c23d70a3200780b */ /* 0x000fe40003f24000 */
[----:B------:R-:W-:Y:S02]  /*4620*/  P2R R75, PR, RZ, 0x4 ;  /* 0x00000004ff4b7803 */ /* 0x000fe40000000000 */
[----:B------:R-:W-:Y:S02]  /*4630*/  FSETP.GT.AND P6, PT, R48, 0.0099999997764825820923, PT ;  /* 0x3c23d70a3000780b */ /* 0x000fe40003fc4000 */
[----:B------:R-:W1:Y:S01]  /*4640*/  FCHK P0, R15, R32 ;  /* 0x000000200f007302 */ /* 0x000e620000000000 */
[----:B------:R-:W-:Y:S02]  /*4650*/  P2R R74, PR, RZ, 0x2 ;  /* 0x00000002ff4a7803 */ /* 0x000fe40000000000 */
[----:B------:R-:W-:-:S02]  /*4660*/  FSETP.GT.AND P5, PT, R47, 0.0099999997764825820923, PT ;  /* 0x3c23d70a2f00780b */ /* 0x000fc40003fa4000 */
[----:B------:R-:W-:Y:S01]  /*4670*/  FSETP.GT.AND P4, PT, R46, 0.0099999997764825820923, PT ;  /* 0x3c23d70a2e00780b */ /* 0x000fe20003f84000 */
[C---:B0-----:R-:W-:Y:S01]  /*4680*/  FFMA R31, -R32.reuse, R0, 1 ;  /* 0x3f800000201f7423 */ /* 0x041fe20000000100 */
[----:B------:R-:W-:Y:S02]  /*4690*/  FSETP.GT.AND P3, PT, R45, 0.0099999997764825820923, PT ;  /* 0x3c23d70a2d00780b */ /* 0x000fe40003f64000 */
[----:B------:R-:W-:Y:S01]  /*46a0*/  FSETP.GT.AND P2, PT, R32, 1.00000001335143196e-10, PT ;  /* 0x2edbe6ff2000780b */ /* 0x000fe20003f44000 */
[----:B------:R-:W-:-:S04]  /*46b0*/  FFMA R0, R0, R31, R0 ;  /* 0x0000001f00007223 */ /* 0x000fc80000000000 */
[----:B------:R-:W-:-:S04]  /*46c0*/  FFMA R18, R15, R0, RZ ;  /* 0x000000000f127223 */ /* 0x000fc800000000ff */
[----:B------:R-:W-:-:S04]  /*46d0*/  FFMA R31, -R32, R18, R15 ;  /* 0x00000012201f7223 */ /* 0x000fc8000000010f */
[----:B------:R-:W-:Y:S01]  /*46e0*/  FFMA R0, R0, R31, R18 ;  /* 0x0000001f00007223 */ /* 0x000fe20000000012 */
[----:B-1----:R-:W-:Y:S06]  /*46f0*/  @!P0 BRA `(.L_x_138) ;  /* 0x00000000000c8947 */ /* 0x002fec0003800000 */
[----:B------:R-:W-:Y:S01]  /*4700*/  IMAD.MOV.U32 R0, RZ, RZ, R32 ;  /* 0x000000ffff007224 */ /* 0x000fe200078e0020 */
[----:B------:R-:W-:-:S07]  /*4710*/  MOV R18, 0x4730 ;  /* 0x0000473000127802 */ /* 0x000fce0000000f00 */
[----:B------:R-:W-:Y:S05]  /*4720*/  CALL.REL.NOINC `($__internal_2_$__cuda_sm3x_div_rn_noftz_f32_slowpath) ;  /* 0x0000006c007c7944 */ /* 0x000fea0003c00000 */
.L_x_138:
[----:B------:R-:W-:Y:S05]  /*4730*/  BSYNC.RECONVERGENT B9 ;  /* 0x0000000000097941 */ /* 0x000fea0003800200 */
.L_x_137:
[----:B------:R-:W-:Y:S01]  /*4740*/  FSEL R18, R60, R3, P3 ;  /* 0x000000033c127208 */ /* 0x000fe20001800000 */
[----:B------:R-:W-:Y:S01]  /*4750*/  FADD R0, -R0, 1 ;  /* 0x3f80000000007421 */ /* 0x000fe20000000100 */
[----:B------:R-:W-:Y:S02]  /*4760*/  BSSY.RECONVERGENT B9, `(.L_x_139) ;  /* 0x0000011000097945 */ /* 0x000fe40003800200 */
[----:B------:R-:W-:Y:S02]  /*4770*/  FMNMX R18, R18, 100, PT ;  /* 0x42c8000012127809 */ /* 0x000fe40003800000 */
[----:B------:R-:W-:Y:S02]  /*4780*/  FSEL R79, R0, 1, P2 ;  /* 0x3f800000004f7808 */ /* 0x000fe40001000000 */
        /* <DEDUP_REMOVED lines=13> */
[----:B------:R-:W-:Y:S05]  /*4860*/  CALL.REL.NOINC `($__internal_2_$__cuda_sm3x_div_rn_noftz_f32_slowpath) ;  /* 0x0000006c002c7944 */ /* 0x000fea0003c00000 */
.L_x_140:
[----:B------:R-:W-:Y:S05]  /*4870*/  BSYNC.RECONVERGENT B9 ;  /* 0x0000000000097941 */ /* 0x000fea0003800200 */
.L_x_139:
[----:B------:R-:W-:Y:S01]  /*4880*/  FSEL R18, R61, R4, P4 ;  /* 0x000000043d127208 */ /* 0x000fe20002000000 */
[----:B------:R-:W-:Y:S01]  /*4890*/  FADD R0, -R0, 1 ;  /* 0x3f80000000007421 */ /* 0x000fe20000000100 */
[----:B------:R-:W-:Y:S02]  /*48a0*/  BSSY.RECONVERGENT B9, `(.L_x_141) ;  /* 0x0000012000097945 */ /* 0x000fe40003800200 */
[----:B------:R-:W-:Y:S02]  /*48b0*/  FMNMX R18, R18, 100, PT ;  /* 0x42c8000012127809 */ /* 0x000fe40003800000 */
[----:B------:R-:W-:Y:S02]  /*48c0*/  FSEL R0, R0, 1, P2 ;  /* 0x3f80000000007808 */ /* 0x000fe40001000000 */
[----:B------:R-:W-:-:S03]  /*48d0*/  FMNMX R18, R18, 0.10000000149011611938, !PT ;  /* 0x3dcccccd12127809 */ /* 0x000fc60007800000 */
[----:B------:R-:W-:Y:S02]  /*48e0*/  FMUL R79, R79, R0 ;  /* 0x000000004f4f7220 */ /* 0x000fe40000400000 */
        /* <DEDUP_REMOVED lines=13> */
.L_x_142:
[----:B------:R-:W-:Y:S05]  /*49c0*/  BSYNC.RECONVERGENT B9 ;  /* 0x0000000000097941 */ /* 0x000fea0003800200 */
.L_x_141:
        /* <DEDUP_REMOVED lines=20> */
.L_x_144:
[----:B------:R-:W-:Y:S05]  /*4b10*/  BSYNC.RECONVERGENT B9 ;  /* 0x0000000000097941 */ /* 0x000fea0003800200 */
.L_x_143:
        /* <DEDUP_REMOVED lines=20> */
.L_x_146:
[----:B------:R-:W-:Y:S05]  /*4c60*/  BSYNC.RECONVERGENT B9 ;  /* 0x0000000000097941 */ /* 0x000fea0003800200 */
.L_x_145:
[----:B------:R-:W-:Y:S01]  /*4c70*/  ISETP.NE.AND P0, PT, R73, RZ, PT ;  /* 0x000000ff4900720c */ /* 0x000fe20003f05270 */
[----:B------:R-:W-:Y:S01]  /*4c80*/  FADD R0, -R0, 1 ;  /* 0x3f80000000007421 */ /* 0x000fe20000000100 */
[----:B------:R-:W-:Y:S02]  /*4c90*/  BSSY.RECONVERGENT B9, `(.L_x_147) ;  /* 0x0000013000097945 */ /* 0x000fe40003800200 */
[----:B------:R-:W-:Y:S02]  /*4ca0*/  FSEL R18, R64, R7, P0 ;  /* 0x0000000740127208 */ /* 0x000fe40000000000 */
[----:B------:R-:W-:Y:S02]  /*4cb0*/  FSEL R0, R0, 1, P2 ;  /* 0x3f80000000007808 */ /* 0x000fe40001000000 */
[----:B------:R-:W-:-:S03]  /*4cc0*/  FMNMX R18, R18, 100, PT ;  /* 0x42c8000012127809 */ /* 0x000fc60003800000 */
[----:B------:R-:W-:Y:S01]  /*4cd0*/  FMUL R79, R79, R0 ;  /* 0x000000004f4f7220 */ /* 0x000fe20000400000 */
        /* <DEDUP_REMOVED lines=14> */
.L_x_148:
[----:B------:R-:W-:Y:S05]  /*4dc0*/  BSYNC.RECONVERGENT B9 ;  /* 0x0000000000097941 */ /* 0x000fea0003800200 */
.L_x_147:
        /* <DEDUP_REMOVED lines=21> */
.L_x_150:
[----:B------:R-:W-:Y:S05]  /*4f20*/  BSYNC.RECONVERGENT B9 ;  /* 0x0000000000097941 */ /* 0x000fea0003800200 */
.L_x_149:
        /* <DEDUP_REMOVED lines=21> */
.L_x_152:
[----:B------:R-:W-:Y:S05]  /*5080*/  BSYNC.RECONVERGENT B9 ;  /* 0x0000000000097941 */ /* 0x000fea0003800200 */
.L_x_151:
        /* <DEDUP_REMOVED lines=21> */
.L_x_154:
[----:B------:R-:W-:Y:S05]  /*51e0*/  BSYNC.RECONVERGENT B9 ;  /* 0x0000000000097941 */ /* 0x000fea0003800200 */
.L_x_153:
        /* <DEDUP_REMOVED lines=21> */
.L_x_156:
[----:B------:R-:W-:Y:S05]  /*5340*/  BSYNC.RECONVERGENT B9 ;  /* 0x0000000000097941 */ /* 0x000fea0003800200 */
.L_x_155:
        /* <DEDUP_REMOVED lines=21> */
.L_x_158:
[----:B------:R-:W-:Y:S05]  /*54a0*/  BSYNC.RECONVERGENT B9 ;  /* 0x0000000000097941 */ /* 0x000fea0003800200 */
.L_x_157:
[----:B------:R-:W-:-:S05]  /*54b0*/  FADD R0, -R0, 1 ;  /* 0x3f80000000007421 */ /* 0x000fca0000000100 */
[----:B------:R-:W-:-:S05]  /*54c0*/  FSEL R0, R0, 1, P2 ;  /* 0x3f80000000007808 */ /* 0x000fca0001000000 */
[----:B------:R-:W-:-:S04]  /*54d0*/  FFMA R0, -R79, R0, 1 ;  /* 0x3f8000004f007423 */ /* 0x000fc80000000100 */
[----:B------:R0:W1:Y:S03]  /*54e0*/  F2F.F64.F32 R74, R0 ;  /* 0x00000000004a7310 */ /* 0x0000660000201800 */
.L_x_134:
[----:B------:R-:W-:Y:S05]  /*54f0*/  BSYNC.RECONVERGENT B6 ;  /* 0x0000000000067941 */ /* 0x000fea0003800200 */
.L_x_133:
[----:B------:R-:W2:Y:S02]  /*5500*/  F2F.F64.F32 R72, R72 ;  /* 0x0000004800487310 */ /* 0x000ea40000201800 */
[----:B--2---:R-:W-:-:S08]  /*5510*/  DMUL R82, R82, R72 ;  /* 0x0000004852527228 */ /* 0x004fd00000000000 */
[----:B-1----:R-:W-:-:S11]  /*5520*/  DFMA R84, R82, R74, R84 ;  /* 0x0000004a5254722b */ /* 0x002fd60000000054 */
.L_x_132:
[----:B------:R-:W-:Y:S05]  /*5530*/  BSYNC.RECONVERGENT B7 ;  /* 0x0000000000077941 */ /* 0x000fea0003800200 */
.L_x_131:
[----:B------:R-:W-:Y:S01]  /*5540*/  IADD3 R59, PT, PT, R59, 0x1, RZ ;  /* 0x000000013b3b7810 */ /* 0x000fe20007ffe0ff */
[----:B------:R-:W-:Y:S01]  /*5550*/  VIADD R55, R55, 0xffffffff ;  /* 0xffffffff37377836 */ /* 0x000fe20000000000 */
[----:B------:R-:W-:Y:S02]  /*5560*/  IADD3 R70, P2, PT, R70, 0x4, RZ ;  /* 0x0000000446467810 */ /* 0x000fe40007f5e0ff */
[----:B------:R-:W-:Y:S02]  /*5570*/  ISETP.NE.AND P0, PT, R59, RZ, PT ;  /* 0x000000ff3b00720c */ /* 0x000fe40003f05270 */
[----:B------:R-:W-:Y:S01]  /*5580*/  IADD3 R56, P1, PT, R56, 0x8, RZ ;  /* 0x0000000838387810 */ /* 0x000fe20007f3e0ff */
[----:B------:R-:W-:-:S03]  /*5590*/  IMAD.X R71, RZ, RZ, R71, P2 ;  /* 0x000000ffff477224 */ /* 0x000fc600010e0647 */
[----:B------:R-:W-:-:S07]  /*55a0*/  IADD3.X R57, PT, PT, RZ, R57, RZ, P1, !PT ;  /* 0x00000039ff397210 */ /* 0x000fce0000ffe4ff */
[----:B------:R-:W-:Y:S05]  /*55b0*/  @P0 BRA `(.L_x_159) ;  /* 0xffffffe800ec0947 */ /* 0x000fea000383ffff */
[----:B------:R-:W-:Y:S05]  /*55c0*/  BSYNC.RECONVERGENT B8 ;  /* 0x0000000000087941 */ /* 0x000fea0003800200 */
.L_x_130:
[----:B------:R-:W-:Y:S05]  /*55d0*/  BRA `(.L_x_106) ;  /* 0x0000001c00e07947 */ /* 0x000fea0003800000 */
.L_x_107:
[----:B-----5:R-:W-:Y:S01]  /*55e0*/  FADD R18, R44, 1 ;  /* 0x3f8000002c127421 */ /* 0x020fe20000000000 */
        /* <DEDUP_REMOVED lines=14> */
.L_x_161:
[----:B------:R-:W-:Y:S05]  /*56d0*/  BSYNC.RECONVERGENT B6 ;  /* 0x0000000000067941 */ /* 0x000fea0003800200 */
.L_x_160:
        /* <DEDUP_REMOVED lines=15> */
.L_x_163:
[----:B------:R-:W-:Y:S05]  /*57d0*/  BSYNC.RECONVERGENT B6 ;  /* 0x0000000000067941 */ /* 0x000fea0003800200 */
.L_x_162:
        /* <DEDUP_REMOVED lines=15> */
.L_x_165:
[----:B------:R-:W-:Y:S05]  /*58d0*/  BSYNC.RECONVERGENT B6 ;  /* 0x0000000000067941 */ /* 0x000fea0003800200 */
.L_x_164:
        /* <DEDUP_REMOVED lines=15> */
.L_x_167:
[----:B------:R-:W-:Y:S05]  /*59d0*/  BSYNC.RECONVERGENT B6 ;  /* 0x0000000000067941 */ /* 0x000fea0003800200 */
.L_x_166:
        /* <DEDUP_REMOVED lines=15> */
.L_x_169:
[----:B------:R-:W-:Y:S05]  /*5ad0*/  BSYNC.RECONVERGENT B6 ;  /* 0x0000000000067941 */ /* 0x000fea0003800200 */
.L_x_168:
        /* <DEDUP_REMOVED lines=15> */
.L_x_171:
[----:B------:R-:W-:Y:S05]  /*5bd0*/  BSYNC.RECONVERGENT B6 ;  /* 0x0000000000067941 */ /* 0x000fea0003800200 */
.L_x_170:
        /* <DEDUP_REMOVED lines=15> */
.L_x_173:
[----:B------:R-:W-:Y:S05]  /*5cd0*/  BSYNC.RECONVERGENT B6 ;  /* 0x0000000000067941 */ /* 0x000fea0003800200 */
.L_x_172:
        /* <DEDUP_REMOVED lines=15> */
.L_x_175:
[----:B------:R-:W-:Y:S05]  /*5dd0*/  BSYNC.RECONVERGENT B6 ;  /* 0x0000000000067941 */ /* 0x000fea0003800200 */
.L_x_174:
        /* <DEDUP_REMOVED lines=15> */
.L_x_177:
[----:B------:R-:W-:Y:S05]  /*5ed0*/  BSYNC.RECONVERGENT B6 ;  /* 0x0000000000067941 */ /* 0x000fea0003800200 */
.L_x_176:
        /* <DEDUP_REMOVED lines=15> */
.L_x_179:
[----:B------:R-:W-:Y:S05]  /*5fd0*/  BSYNC.RECONVERGENT B6 ;  /* 0x0000000000067941 */ /* 0x000fea0003800200 */
.L_x_178:
        /* <DEDUP_REMOVED lines=15> */
.L_x_181:
[----:B------:R-:W-:Y:S05]  /*60d0*/  BSYNC.RECONVERGENT B6 ;  /* 0x0000000000067941 */ /* 0x000fea0003800200 */
.L_x_180:
[----:B------:R-:W-:Y:S01]  /*60e0*/  IMAD.MOV.U32 R58, RZ, RZ, RZ ;  /* 0x000000ffff3a7224 */ /* 0x000fe200078e00ff */
[----:B------:R-:W-:-:S07]  /*60f0*/  CS2R R84, SRZ ;  /* 0x0000000000547805 */ /* 0x000fce000001ff00 */
.L_x_210:
[----:B0-----:R-:W0:Y:S01]  /*6100*/  LDC.64 R32, c[0x0][0x388] ;  /* 0x0000e200ff207b82 */ /* 0x001e220000000a00 */
[----:B------:R-:W-:-:S05]  /*6110*/  IADD3 R15, PT, PT, R70, R58, RZ ;  /* 0x0000003a460f7210 */ /* 0x000fca0007ffe0ff */
[----:B0-----:R-:W-:-:S05]  /*6120*/  IMAD.WIDE.U32 R32, R15, 0x4, R32 ;  /* 0x000000040f207825 */ /* 0x001fca00078e0020 */
[----:B------:R-:W2:Y:S01]  /*6130*/  LDG.E.CONSTANT R56, desc[UR10][R32.64] ;  /* 0x0000000a20387981 */ /* 0x000ea2000c1e9900 */
[----:B------:R-:W-:Y:S01]  /*6140*/  BSSY.RECONVERGENT B7, `(.L_x_182) ;  /* 0x000013e000077945 */ /* 0x000fe20003800200 */
[----:B--2---:R-:W-:-:S13]  /*6150*/  FSETP.GEU.AND P0, PT, R56, 0.0010000000474974513054, PT ;  /* 0x3a83126f3800780b */ /* 0x004fda0003f0e000 */
[----:B------:R-:W-:Y:S05]  /*6160*/  @!P0 BRA `(.L_x_183) ;  /* 0x0000001000ec8947 */ /* 0x000fea0003800000 */
[----:B------:R-:W0:Y:S02]  /*6170*/  LDC.64 R32, c[0x0][0x390] ;  /* 0x0000e400ff207b82 */ /* 0x000e240000000a00 */
[----:B0-----:R-:W-:-:S05]  /*6180*/  IMAD.WIDE.U32 R32, R58, 0x8, R32 ;  /* 0x000000083a207825 */ /* 0x001fca00078e0020 */
[----:B------:R-:W2:Y:S02]  /*6190*/  LDG.E.64.CONSTANT R76, desc[UR10][R32.64] ;  /* 0x0000000a204c7981 */ /* 0x000ea4000c1e9b00 */
[----:B--2---:R-:W-:-:S14]  /*61a0*/  DSETP.GEU.AND P0, PT, R76, 1, PT ;  /* 0x3ff000004c00742a */ /* 0x004fdc0003f0e000 */
[----:B------:R-:W-:Y:S05]  /*61b0*/  @!P0 BRA `(.L_x_183) ;  /* 0x0000001000d88947 */ /* 0x000fea0003800000 */
[----:B------:R-:W-:-:S05]  /*61c0*/  IMAD.IADD R18, R19, 0x1, -R58 ;  /* 0x0000000113127824 */ /* 0x000fca00078e0a3a */
[----:B------:R-:W-:-:S04]  /*61d0*/  IADD3 R0, PT, PT, R18, -0x5dc, RZ ;  /* 0xfffffa2412007810 */ /* 0x000fc80007ffe0ff */
        /* <DEDUP_REMOVED lines=23> */
[----:B------:R-:W-:Y:S01]  /*6350*/  FMUL R0, R15, -R38 ;  /* 0x800000260f007220 */ /* 0x000fe20000400000 */
[----:B------:R-:W-:-:S03]  /*6360*/  FMUL R15, R42, R15 ;  /* 0x0000000f2a0f7220 */ /* 0x000fc60000400000 */
        /* <DEDUP_REMOVED lines=18> */
[----:B------:R-:W-:Y:S01]  /*6490*/  IMAD.MOV.U32 R0, RZ, RZ, R36 ;  /* 0x000000ffff007224 */ /* 0x000fe200078e0024 */
[----:B------:R-:W-:-:S07]  /*64a0*/  MOV R18, 0x64c0 ;  /* 0x000064c000127802 */ /* 0x000fce0000000f00 */
[----:B----4-:R-:W-:Y:S05]  /*64b0*/  CALL.REL.NOINC `($__internal_2_$__cuda_sm3x_div_rn_noftz_f32_slowpath) ;  /* 0x0000005000187944 */ /* 0x010fea0003c00000 */
.L_x_187:
[----:B------:R-:W-:Y:S05]  /*64c0*/  BSYNC.RECONVERGENT B8 ;  /* 0x0000000000087941 */ /* 0x000fea0003800200 */
.L_x_186:
        /* <DEDUP_REMOVED lines=37> */
.L_x_189:
[----:B------:R-:W-:Y:S05]  /*6720*/  BSYNC.RECONVERGENT B8 ;  /* 0x0000000000087941 */ /* 0x000fea0003800200 */
.L_x_188:
        /* <DEDUP_REMOVED lines=19> */
.L_x_191:
[----:B------:R-:W-:Y:S05]  /*6860*/  BSYNC.RECONVERGENT B8 ;  /* 0x0000000000087941 */ /* 0x000fea0003800200 */
.L_x_190:
        /* <DEDUP_REMOVED lines=20> */
.L_x_193:
[----:B------:R-:W-:Y:S05]  /*69b0*/  BSYNC.RECONVERGENT B8 ;  /* 0x0000000000087941 */ /* 0x000fea0003800200 */
.L_x_192:
        /* <DEDUP_REMOVED lines=20> */
.L_x_195:
[----:B------:R-:W-:Y:S05]  /*6b00*/  BSYNC.RECONVERGENT B8 ;  /* 0x0000000000087941 */ /* 0x000fea0003800200 */
.L_x_194:
        /* <DEDUP_REMOVED lines=20> */
.L_x_197:
[----:B------:R-:W-:Y:S05]  /*6c50*/  BSYNC.RECONVERGENT B8 ;  /* 0x0000000000087941 */ /* 0x000fea0003800200 */
.L_x_196:
        /* <DEDUP_REMOVED lines=21> */
.L_x_199:
[----:B------:R-:W-:Y:S05]  /*6db0*/  BSYNC.RECONVERGENT B8 ;  /* 0x0000000000087941 */ /* 0x000fea0003800200 */
.L_x_198:
        /* <DEDUP_REMOVED lines=21> */
.L_x_201:
[----:B------:R-:W-:Y:S05]  /*6f10*/  BSYNC.RECONVERGENT B8 ;  /* 0x0000000000087941 */ /* 0x000fea0003800200 */
.L_x_200:
        /* <DEDUP_REMOVED lines=21> */
.L_x_203:
[----:B------:R-:W-:Y:S05]  /*7070*/  BSYNC.RECONVERGENT B8 ;  /* 0x0000000000087941 */ /* 0x000fea0003800200 */
.L_x_202:
        /* <DEDUP_REMOVED lines=21> */
.L_x_205:
[----:B------:R-:W-:Y:S05]  /*71d0*/  BSYNC.RECONVERGENT B8 ;  /* 0x0000000000087941 */ /* 0x000fea0003800200 */
.L_x_204:
        /* <DEDUP_REMOVED lines=21> */
.L_x_207:
[----:B------:R-:W-:Y:S05]  /*7330*/  BSYNC.RECONVERGENT B8 ;  /* 0x0000000000087941 */ /* 0x000fea0003800200 */
.L_x_206:
        /* <DEDUP_REMOVED lines=21> */
.L_x_209:
[----:B------:R-:W-:Y:S05]  /*7490*/  BSYNC.RECONVERGENT B8 ;  /* 0x0000000000087941 */ /* 0x000fea0003800200 */
.L_x_208:
[----:B------:R-:W-:-:S05]  /*74a0*/  FADD R0, -R0, 1 ;  /* 0x3f80000000007421 */ /* 0x000fca0000000100 */
[----:B------:R-:W-:-:S05]  /*74b0*/  FSEL R0, R0, 1, P2 ;  /* 0x3f80000000007808 */ /* 0x000fca0001000000 */
[----:B------:R-:W-:-:S04]  /*74c0*/  FFMA R0, -R55, R0, 1 ;  /* 0x3f80000037007423 */ /* 0x000fc80000000100 */
[----:B------:R0:W1:Y:S03]  /*74d0*/  F2F.F64.F32 R74, R0 ;  /* 0x00000000004a7310 */ /* 0x0000660000201800 */
.L_x_185:
[----:B------:R-:W-:Y:S05]  /*74e0*/  BSYNC.RECONVERGENT B6 ;  /* 0x0000000000067941 */ /* 0x000fea0003800200 */
.L_x_184:
[----:B------:R-:W2:Y:S02]  /*74f0*/  F2F.F64.F32 R32, R56 ;  /* 0x0000003800207310 */ /* 0x000ea40000201800 */
[----:B--2---:R-:W-:-:S08]  /*7500*/  DMUL R32, R76, R32 ;  /* 0x000000204c207228 */ /* 0x004fd00000000000 */
[----:B-1----:R-:W-:-:S11]  /*7510*/  DFMA R84, R32, R74, R84 ;  /* 0x0000004a2054722b */ /* 0x002fd60000000054 */
.L_x_183:
[----:B------:R-:W-:Y:S05]  /*7520*/  BSYNC.RECONVERGENT B7 ;  /* 0x0000000000077941 */ /* 0x000fea0003800200 */
.L_x_182:
[----:B------:R-:W-:-:S05]  /*7530*/  VIADD R58, R58, 0x1 ;  /* 0x000000013a3a7836 */ /* 0x000fca0000000000 */
[----:B------:R-:W-:-:S13]  /*7540*/  ISETP.NE.AND P0, PT, R58, R41, PT ;  /* 0x000000293a00720c */ /* 0x000fda0003f05270 */
[----:B------:R-:W-:Y:S05]  /*7550*/  @P0 BRA `(.L_x_210) ;  /* 0xffffffe800e80947 */ /* 0x000fea000383ffff */
.L_x_106:
[----:B------:R-:W-:Y:S05]  /*7560*/  BSYNC.RECONVERGENT B4 ;  /* 0x0000000000047941 */ /* 0x000fea0003800200 */
.L_x_105:
[----:B------:R-:W1:Y:S01]  /*7570*/  LDCU.64 UR4, c[0x0][0x3c0] ;  /* 0x00007800ff0477ac */ /* 0x000e620008000a00 */
[----:B------:R-:W-:Y:S01]  /*7580*/  HFMA2 R32, -RZ, RZ, 0, 0 ;  /* 0x00000000ff207431 */ /* 0x000fe200000001ff */
[----:B------:R-:W2:Y:S01]  /*7590*/  F2F.F64.F32 R34, R43 ;  /* 0x0000002b00227310 */ /* 0x000ea20000201800 */
[----:B0-----:R-:W-:Y:S01]  /*75a0*/  MOV R0, RZ ;  /* 0x000000ff00007202 */ /* 0x001fe20000000f00 */
[----:B--2---:R-:W-:Y:S02]  /*75b0*/  DADD R86, R86, R34 ;  /* 0x0000000056567229 */ /* 0x004fe40000000022 */
[----:B-1----:R-:W-:-:S08]  /*75c0*/  DADD R84, -R84, UR4 ;  /* 0x0000000454547e29 */ /* 0x002fd00008000100 */
[----:B------:R-:W-:Y:S02]  /*75d0*/  DSETP.MAX.AND P0, P1, RZ, R84, PT ;  /* 0x00000054ff00722a */ /* 0x000fe4000390f000 */
[----:B------:R-:W-:-:S04]  /*75e0*/  IMAD.MOV.U32 R15, RZ, RZ, R85 ;  /* 0x000000ffff0f7224 */ /* 0x000fc800078e0055 */
[----:B------:R-:W-:Y:S02]  /*75f0*/  SEL R32, R32, R84, P0 ;  /* 0x0000005420207207 */ /* 0x000fe40000000000 */
[----:B------:R-:W-:-:S06]  /*7600*/  FSEL R33, R0, R15, P0 ;  /* 0x0000000f00217208 */ /* 0x000fcc0000000000 */
[----:B------:R-:W-:-:S06]  /*7610*/  @P1 LOP3.LUT R33, R15, 0x80000, RZ, 0xfc, !PT ;  /* 0x000800000f211812 */ /* 0x000fcc00078efcff */
[----:B------:R-:W-:-:S11]  /*7620*/  DFMA R88, R32, R34, R88 ;  /* 0x000000222058722b */ /* 0x000fd60000000058 */
.L_x_104:
[----:B------:R-:W-:Y:S05]  /*7630*/  BSYNC.RECONVERGENT B5 ;  /* 0x0000000000057941 */ /* 0x000fea0003800200 */
.L_x_103:
[----:B------:R-:W0:Y:S01]  /*7640*/  LDCU UR4, c[0x0][0x3c8] ;  /* 0x00007900ff0477ac */ /* 0x000e220008000800 */
[----:B------:R-:W-:-:S05]  /*7650*/  VIADD R40, R40, 0x20 ;  /* 0x0000002028287836 */ /* 0x000fca0000000000 */
[----:B0-----:R-:W-:-:S13]  /*7660*/  ISETP.GE.AND P0, PT, R40, UR4, PT ;  /* 0x0000000428007c0c */ /* 0x001fda000bf06270 */
[----:B------:R-:W-:Y:S05]  /*7670*/  @!P0 BRA `(.L_x_211) ;  /* 0xffffffbc00608947 */ /* 0x000fea000383ffff */
.L_x_99:
[----:B------:R-:W-:Y:S05]  /*7680*/  BSYNC.RECONVERGENT B2 ;  /* 0x0000000000027941 */ /* 0x000fea0003800200 */
.L_x_98:
[----:B------:R-:W-:Y:S01]  /*7690*/  UMOV UR4, 0xffffffff ;  /* 0xffffffff00047882 */ /* 0x000fe20000000000 */
[----:B------:R-:W-:Y:S02]  /*76a0*/  ISETP.NE.AND P0, PT, R14, RZ, PT ;  /* 0x000000ff0e00720c */ /* 0x000fe40003f05270 */
[----:B------:R-:W-:Y:S11]  /*76b0*/  BRA.DIV UR4, `(.L_x_212) ;  /* 0x0000002204607947 */ /* 0x000ff6000b800000 */
[----:B------:R-:W-:Y:S04]  /*76c0*/  SHFL.DOWN PT, R3, R89, 0x10, 0x1f ;  /* 0x0a001f0059037f89 */ /* 0x000fe800000e0000 */
[----:B------:R-:W1:Y:S04]  /*76d0*/  SHFL.DOWN PT, R2, R88, 0x10, 0x1f ;  /* 0x0a001f0058027f89 */ /* 0x000e6800000e0000 */
[----:B------:R-:W-:Y:S04]  /*76e0*/  SHFL.DOWN PT, R5, R87, 0x10, 0x1f ;  /* 0x0a001f0057057f89 */ /* 0x000fe800000e0000 */
[----:B------:R-:W2:Y:S01]  /*76f0*/  SHFL.DOWN PT, R4, R86, 0x10, 0x1f ;  /* 0x0a001f0056047f89 */ /* 0x000ea200000e0000 */
[----:B-1----:R-:W-:-:S07]  /*7700*/  DADD R2, R2, R88 ;  /* 0x0000000002027229 */ /* 0x002fce0000000058 */
[----:B------:R-:W-:Y:S01]  /*7710*/  SHFL.DOWN PT, R7, R3, 0x8, 0x1f ;  /* 0x09001f0003077f89 */ /* 0x000fe200000e0000 */
[----:B--2---:R-:W-:-:S03]  /*7720*/  DADD R4, R4, R86 ;  /* 0x0000000004047229 */ /* 0x004fc60000000056 */
[----:B------:R-:W1:Y:S04]  /*7730*/  SHFL.DOWN PT, R6, R2, 0x8, 0x1f ;  /* 0x09001f0002067f89 */ /* 0x000e6800000e0000 */
[----:B0-----:R-:W0:Y:S04]  /*7740*/  SHFL.DOWN PT, R9, R5, 0x8, 0x1f ;  /* 0x09001f0005097f89 */ /* 0x001e2800000e0000 */
[----:B------:R-:W2:Y:S01]  /*7750*/  SHFL.DOWN PT, R8, R4, 0x8, 0x1f ;  /* 0x09001f0004087f89 */ /* 0x000ea200000e0000 */
[----:B-1----:R-:W-:Y:S01]  /*7760*/  DADD R6, R2, R6 ;  /* 0x0000000002067229 */ /* 0x002fe20000000006 */
[----:B0-----:R-:W-:-:S06]  /*7770*/  IMAD.MOV.U32 R3, RZ, RZ, R9 ;  /* 0x000000ffff037224 */ /* 0x001fcc00078e0009 */
[----:B------:R-:W0:Y:S01]  /*7780*/  SHFL.DOWN PT, R0, R7, 0x4, 0x1f ;  /* 0x08801f0007007f89 */ /* 0x000e2200000e0000 */
[----:B--2---:R-:W-:-:S03]  /*7790*/  MOV R2, R8 ;  /* 0x0000000800027202 */ /* 0x004fc60000000f00 */
[----:B------:R-:W1:Y:S03]  /*77a0*/  SHFL.DOWN PT, R11, R6, 0x4, 0x1f ;  /* 0x08801f00060b7f89 */ /* 0x000e6600000e0000 */
[----:B------:R-:W-:-:S07]  /*77b0*/  DADD R8, R4, R2 ;  /* 0x0000000004087229 */ /* 0x000fce0000000002 */
[----:B------:R-:W-:Y:S04]  /*77c0*/  SHFL.DOWN PT, R5, R9, 0x4, 0x1f ;  /* 0x08801f0009057f89 */ /* 0x000fe800000e0000 */
[----:B------:R-:W2:Y:S01]  /*77d0*/  SHFL.DOWN PT, R4, R8, 0x4, 0x1f ;  /* 0x08801f0008047f89 */ /* 0x000ea200000e0000 */
[----:B0-----:R-:W-:Y:S01]  /*77e0*/  IMAD.MOV.U32 R3, RZ, RZ, R0 ;  /* 0x000000ffff037224 */ /* 0x001fe200078e0000 */
[----:B-1----:R-:W-:-:S06]  /*77f0*/  MOV R2, R11 ;  /* 0x0000000b00027202 */ /* 0x002fcc0000000f00 */
[----:B------:R-:W-:-:S07]  /*7800*/  DADD R2, R6, R2 ;  /* 0x0000000006027229 */ /* 0x000fce0000000002 */
[----:B------:R-:W-:Y:S01]  /*7810*/  SHFL.DOWN PT, R7, R3, 0x2, 0x1f ;  /* 0x08401f0003077f89 */ /* 0x000fe200000e0000 */
[----:B--2---:R-:W-:-:S03]  /*7820*/  DADD R4, R8, R4 ;  /* 0x0000000008047229 */ /* 0x004fc60000000004 */
[----:B------:R-:W0:Y:S04]  /*7830*/  SHFL.DOWN PT, R6, R2, 0x2, 0x1f ;  /* 0x08401f0002067f89 */ /* 0x000e2800000e0000 */
[----:B------:R-:W1:Y:S04]  /*7840*/  SHFL.DOWN PT, R9, R5, 0x2, 0x1f ;  /* 0x08401f0005097f89 */ /* 0x000e6800000e0000 */
[----:B------:R-:W2:Y:S01]  /*7850*/  SHFL.DOWN PT, R8, R4, 0x2, 0x1f ;  /* 0x08401f0004087f89 */ /* 0x000ea200000e0000 */
[----:B0-----:R-:W-:Y:S01]  /*7860*/  DADD R6, R2, R6 ;  /* 0x0000000002067229 */ /* 0x001fe20000000006 */
[----:B-1----:R-:W-:-:S06]  /*7870*/  IMAD.MOV.U32 R3, RZ, RZ, R9 ;  /* 0x000000ffff037224 */ /* 0x002fcc00078e0009 */
[----:B------:R-:W0:Y:S01]  /*7880*/  SHFL.DOWN PT, R11, R7, 0x1, 0x1f ;  /* 0x08201f00070b7f89 */ /* 0x000e2200000e0000 */
[----:B--2---:R-:W-:-:S03]  /*7890*/  MOV R2, R8 ;  /* 0x0000000800027202 */ /* 0x004fc60000000f00 */
[----:B------:R-:W1:Y:S03]  /*78a0*/  SHFL.DOWN PT, R10, R6, 0x1, 0x1f ;  /* 0x08201f00060a7f89 */ /* 0x000e6600000e0000 */
[----:B------:R-:W-:-:S07]  /*78b0*/  DADD R8, R4, R2 ;  /* 0x0000000004087229 */ /* 0x000fce0000000002 */
[----:B------:R2:W3:Y:S04]  /*78c0*/  SHFL.DOWN PT, R0, R9, 0x1, 0x1f ;  /* 0x08201f0009007f89 */ /* 0x0004e800000e0000 */
[----:B------:R2:W2:Y:S01]  /*78d0*/  SHFL.DOWN PT, R13, R8, 0x1, 0x1f ;  /* 0x08201f00080d7f89 */ /* 0x0004a200000e0000 */
[----:B0-----:R-:W-:Y:S01]  /*78e0*/  IMAD.MOV.U32 R3, RZ, RZ, R11 ;  /* 0x000000ffff037224 */ /* 0x001fe200078e000b */
[----:B-1----:R-:W-:-:S06]  /*78f0*/  MOV R2, R10 ;  /* 0x0000000a00027202 */ /* 0x002fcc0000000f00 */
[----:B------:R-:W-:-:S11]  /*7900*/  DADD R10, R6, R2 ;  /* 0x00000000060a7229 */ /* 0x000fd60000000002 */
.L_x_265:
[----:B--2---:R-:W-:Y:S01]  /*7910*/  MOV R2, R13 ;  /* 0x0000000d00027202 */ /* 0x004fe20000000f00 */
[----:B---3--:R-:W-:-:S06]  /*7920*/  IMAD.MOV.U32 R3, RZ, RZ, R0 ;  /* 0x000000ffff037224 */ /* 0x008fcc00078e0000 */
[----:B------:R-:W-:Y:S01]  /*7930*/  DADD R8, R8, R2 ;  /* 0x0000000008087229 */ /* 0x000fe20000000002 */
[----:B------:R-:W-:Y:S10]  /*7940*/  @P0 BRA `(.L_x_97) ;  /* 0x0000000400ac0947 */ /* 0x000ff40003800000 */
[----:B------:R-:W-:Y:S01]  /*7950*/  DSETP.GT.AND P0, PT, R8, RZ, PT ;  /* 0x000000ff0800722a */ /* 0x000fe20003f04000 */
[----:B------:R-:W-:-:S13]  /*7960*/  BSSY.RECONVERGENT B0, `(.L_x_213) ;  /* 0x000001e000007945 */ /* 0x000fda0003800200 */
[----:B------:R-:W-:Y:S05]  /*7970*/  @!P0 BRA `(.L_x_214) ;  /* 0x0000000000688947 */ /* 0x000fea0003800000 */
[----:B------:R-:W0:Y:S01]  /*7980*/  MUFU.RCP64H R3, R9 ;  /* 0x0000000900037308 */ /* 0x000e220000001800 */
[----:B------:R-:W-:Y:S01]  /*7990*/  MOV R2, 0x1 ;  /* 0x0000000100027802 */ /* 0x000fe20000000f00 */
[----:B------:R-:W-:Y:S01]  /*79a0*/  BSSY.RECONVERGENT B1, `(.L_x_215) ;  /* 0x0000014000017945 */ /* 0x000fe20003800200 */
[----:B------:R-:W-:-:S04]  /*79b0*/  FSETP.GEU.AND P1, PT, |R11|, 6.5827683646048100446e-37, PT ;  /* 0x036000000b00780b */ /* 0x000fc80003f2e200 */
[----:B0-----:R-:W-:-:S08]  /*79c0*/  DFMA R4, -R8, R2, 1 ;  /* 0x3ff000000804742b */ /* 0x001fd00000000102 */
[----:B------:R-:W-:-:S08]  /*79d0*/  DFMA R4, R4, R4, R4 ;  /* 0x000000040404722b */ /* 0x000fd00000000004 */
[----:B------:R-:W-:-:S08]  /*79e0*/  DFMA R4, R2, R4, R2 ;  /* 0x000000040204722b */ /* 0x000fd00000000002 */
[----:B------:R-:W-:-:S08]  /*79f0*/  DFMA R2, -R8, R4, 1 ;  /* 0x3ff000000802742b */ /* 0x000fd00000000104 */
[----:B------:R-:W-:-:S08]  /*7a00*/  DFMA R2, R4, R2, R4 ;  /* 0x000000020402722b */ /* 0x000fd00000000004 */
[----:B------:R-:W-:-:S08]  /*7a10*/  DMUL R4, R10, R2 ;  /* 0x000000020a047228 */ /* 0x000fd00000000000 */
[----:B------:R-:W-:-:S08]  /*7a20*/  DFMA R6, -R8, R4, R10 ;  /* 0x000000040806722b */ /* 0x000fd0000000010a */
[----:B------:R-:W-:-:S10]  /*7a30*/  DFMA R2, R2, R6, R4 ;  /* 0x000000060202722b */ /* 0x000fd40000000004 */
[----:B------:R-:W-:-:S05]  /*7a40*/  FFMA R0, RZ, R9, R3 ;  /* 0x00000009ff007223 */ /* 0x000fca0000000003 */
[----:B------:R-:W-:-:S13]  /*7a50*/  FSETP.GT.AND P0, PT, |R0|, 1.469367938527859385e-39, PT ;  /* 0x001000000000780b */ /* 0x000fda0003f04200 */
[----:B------:R-:W-:Y:S05]  /*7a60*/  @P0 BRA P1, `(.L_x_216) ;  /* 0x00000000001c0947 */ /* 0x000fea0000800000 */
[----:B------:R-:W-:Y:S01]  /*7a70*/  IMAD.MOV.U32 R12, RZ, RZ, R10 ;  /* 0x000000ffff0c7224 */ /* 0x000fe200078e000a */
[----:B------:R-:W-:Y:S01]  /*7a80*/  MOV R13, R11 ;  /* 0x0000000b000d7202 */ /* 0x000fe20000000f00 */
[----:B------:R-:W-:Y:S01]  /*7a90*/  IMAD.MOV.U32 R4, RZ, RZ, R8 ;  /* 0x000000ffff047224 */ /* 0x000fe200078e0008 */
[----:B------:R-:W-:-:S07]  /*7aa0*/  MOV R18, 0x7ac0 ;  /* 0x00007ac000127802 */ /* 0x000fce0000000f00 */
[----:B----45:R-:W-:Y:S05]  /*7ab0*/  CALL.REL.NOINC `($__internal_1_$__cuda_sm20_div_rn_f64_full) ;  /* 0x0000003400207944 */ /* 0x030fea0003c00000 */
[----:B------:R-:W-:Y:S01]  /*7ac0*/  MOV R2, R6 ;  /* 0x0000000600027202 */ /* 0x000fe20000000f00 */
[----:B------:R-:W-:-:S07]  /*7ad0*/  IMAD.MOV.U32 R3, RZ, RZ, R7 ;  /* 0x000000ffff037224 */ /* 0x000fce00078e0007 */
.L_x_216:
[----:B------:R-:W-:Y:S05]  /*7ae0*/  BSYNC.RECONVERGENT B1 ;  /* 0x0000000000017941 */ /* 0x000fea0003800200 */
.L_x_215:
[----:B------:R-:W-:Y:S01]  /*7af0*/  MOV R4, R2 ;  /* 0x0000000200047202 */ /* 0x000fe20000000f00 */
[----:B------:R-:W-:Y:S01]  /*7b00*/  IMAD.MOV.U32 R5, RZ, RZ, R3 ;  /* 0x000000ffff057224 */ /* 0x000fe200078e0003 */
[----:B------:R-:W-:Y:S06]  /*7b10*/  BRA `(.L_x_217) ;  /* 0x0000000000087947 */ /* 0x000fec0003800000 */
.L_x_214:
[----:B------:R-:W0:Y:S02]  /*7b20*/  LDC.64 R4, c[0x0][0x3c0] ;  /* 0x0000f000ff047b82 */ /* 0x000e240000000a00 */
[----:B0-----:R-:W-:-:S11]  /*7b30*/  DMUL R4, R4, 0.5 ;  /* 0x3fe0000004047828 */ /* 0x001fd60000000000 */
.L_x_217:
[----:B------:R-:W-:Y:S05]  /*7b40*/  BSYNC.RECONVERGENT B0 ;  /* 0x0000000000007941 */ /* 0x000fea0003800200 */
.L_x_213:
[----:B------:R-:W0:Y:S01]  /*7b50*/  S2UR UR5, SR_CgaCtaId ;  /* 0x00000000000579c3 */ /* 0x000e220000008800 */
[----:B------:R-:W-:Y:S01]  /*7b60*/  UMOV UR4, 0x400 ;  /* 0x0000040000047882 */ /* 0x000fe20000000000 */
[-C--:B------:R-:W-:Y:S01]  /*7b70*/  MOV R6, R4.reuse ;  /* 0x0000000400067202 */ /* 0x080fe20000000f00 */
[--C-:B------:R-:W-:Y:S01]  /*7b80*/  IMAD.MOV.U32 R7, RZ, RZ, R5.reuse ;  /* 0x000000ffff077224 */ /* 0x100fe200078e0005 */
        /* <DEDUP_REMOVED lines=8> */
[-C--:B----4-:R-:W-:Y:S01]  /*7c10*/  MOV R20, R4.reuse ;  /* 0x0000000400147202 */ /* 0x090fe20000000f00 */
[--C-:B------:R-:W-:Y:S01]  /*7c20*/  IMAD.MOV.U32 R21, RZ, RZ, R5.reuse ;  /* 0x000000ffff157224 */ /* 0x100fe200078e0005 */
[-C--:B------:R-:W-:Y:S01]  /*7c30*/  MOV R22, R4.reuse ;  /* 0x0000000400167202 */ /* 0x080fe20000000f00 */
[--C-:B-----5:R-:W-:Y:S01]  /*7c40*/  IMAD.MOV.U32 R23, RZ, RZ, R5.reuse ;  /* 0x000000ffff177224 */ /* 0x120fe200078e0005 */
        /* <DEDUP_REMOVED lines=8> */
[----:B0-----:R-:W-:Y:S01]  /*7cd0*/  ULEA UR4, UR5, UR4, 0x18 ;  /* 0x0000000405047291 */ /* 0x001fe2000f8ec0ff */
        /* <DEDUP_REMOVED lines=10> */
[----:B------:R-:W-:Y:S01]  /*7d80*/  MOV R42, R4 ;  /* 0x00000004002a7202 */ /* 0x000fe20000000f00 */
[----:B------:R-:W-:Y:S01]  /*7d90*/  IMAD.MOV.U32 R43, RZ, RZ, R5 ;  /* 0x000000ffff2b7224 */ /* 0x000fe200078e0005 */
[----:B------:R1:W-:Y:S04]  /*7da0*/  STS.128 [UR4+0x2c0], R4 ;  /* 0x0002c004ff007988 */ /* 0x0003e80008000c04 */
        /* <DEDUP_REMOVED lines=36> */
[----:B------:R1:W-:Y:S02]  /*7ff0*/  STS.64 [UR4+0x500], R4 ;  /* 0x00050004ff007988 */ /* 0x0003e40008000a04 */
.L_x_97:
[----:B------:R-:W-:Y:S05]  /*8000*/  BSYNC B3 ;  /* 0x0000000000037941 */ /* 0x000fea0003800000 */
.L_x_96:
[----:B------:R-:W-:-:S03]  /*8010*/  UMOV UR4, 0xffffffff ;  /* 0xffffffff00047882 */ /* 0x000fc60000000000 */
[----:B------:R-:W-:Y:S05]  /*8020*/  BRA.DIV UR4, `(.L_x_218) ;  /* 0x0000001e04f07947 */ /* 0x000fea000b800000 */
[----:B------:R-:W-:Y:S08]  /*8030*/  BAR.SYNC.DEFER_BLOCKING 0x0 ;  /* 0x0000000000007b1d */ /* 0x000ff00000010000 */
[----:B------:R-:W-:Y:S06]  /*8040*/  BAR.SYNC.DEFER_BLOCKING 0x0 ;  /* 0x0000000000007b1d */ /* 0x000fec0000010000 */
.L_x_269:
[----:B------:R-:W-:Y:S01]  /*8050*/  ISETP.GT.U32.AND P0, PT, R16, 0x4a, PT ;  /* 0x0000004a1000780c */ /* 0x000fe20003f04070 */
[----:B------:R-:W-:Y:S01]  /*8060*/  BSSY.RECONVERGENT B0, `(.L_x_219) ;  /* 0x000004d000007945 */ /* 0x000fe20003800200 */
[----:B-1----:R-:W-:Y:S02]  /*8070*/  HFMA2 R6, -RZ, RZ, 0.0078125, 0 ;  /* 0x20000000ff067431 */ /* 0x002fe400000001ff */
[----:B------:R-:W-:Y:S01]  /*8080*/  IMAD.MOV.U32 R7, RZ, RZ, -0x3dfd5fa1 ;  /* 0xc202a05fff077424 */ /* 0x000fe200078e00ff */
[----:B0-----:R-:W-:Y:S01]  /*8090*/  MOV R8, 0x20000000 ;  /* 0x2000000000087802 */ /* 0x001fe20000000f00 */
[----:B------:R-:W-:-:S07]  /*80a0*/  IMAD.MOV.U32 R9, RZ, RZ, 0x4202a05f ;  /* 0x4202a05fff097424 */ /* 0x000fce00078e00ff */
[----:B------:R-:W-:Y:S05]  /*80b0*/  @P0 BRA `(.L_x_220) ;  /* 0x00000004001c0947 */ /* 0x000fea0003800000 */
[----:B------:R-:W0:Y:S01]  /*80c0*/  S2R R7, SR_CgaCtaId ;  /* 0x0000000000077919 */ /* 0x000e220000008800 */
[----:B------:R-:W-:Y:S01]  /*80d0*/  MOV R6, 0x400 ;  /* 0x0000040000067802 */ /* 0x000fe20000000f00 */
[----:B------:R-:W-:Y:S01]  /*80e0*/  UMOV UR4, 0x9999999a ;  /* 0x9999999a00047882 */ /* 0x000fe20000000000 */
[----:B------:R-:W-:Y:S01]  /*80f0*/  UMOV UR5, 0x3fb99999 ;  /* 0x3fb9999900057882 */ /* 0x000fe20000000000 */
[----:B------:R-:W-:Y:S01]  /*8100*/  BSSY.RECONVERGENT B1, `(.L_x_221) ;  /* 0x000002f000017945 */ /* 0x000fe20003800200 */
[----:B------:R-:W-:-:S04]  /*8110*/  IADD3 R0, PT, PT, R6, 0x2b0, RZ ;  /* 0x000002b006007810 */ /* 0x000fc80007ffe0ff */
[----:B0-----:R-:W-:-:S05]  /*8120*/  LEA R3, R7, R0, 0x18 ;  /* 0x0000000007037211 */ /* 0x001fca00078ec0ff */
[----:B------:R-:W-:Y:S01]  /*8130*/  IMAD R4, R16, 0x8, R3 ;  /* 0x0000000810047824 */ /* 0x000fe200078e0203 */
[----:B------:R-:W-:-:S05]  /*8140*/  CS2R R2, SRZ ;  /* 0x0000000000027805 */ /* 0x000fca000001ff00 */
[----:B------:R-:W0:Y:S02]  /*8150*/  LDS.64 R4, [R4] ;  /* 0x0000000004047984 */ /* 0x000e240000000a00 */
[----:B0-----:R-:W-:-:S14]  /*8160*/  DSETP.GT.AND P0, PT, R4, UR4, PT ;  /* 0x0000000404007e2a */ /* 0x001fdc000bf04000 */
[----:B------:R-:W-:Y:S05]  /*8170*/  @!P0 BRA `(.L_x_222) ;  /* 0x00000000009c8947 */ /* 0x000fea0003800000 */
[----:B------:R-:W-:Y:S01]  /*8180*/  IADD3 R6, PT, PT, R6, 0x58, RZ ;  /* 0x0000005806067810 */ /* 0x000fe20007ffe0ff */
[----:B------:R-:W0:Y:S01]  /*8190*/  LDCU.64 UR4, c[0x0][0x3c0] ;  /* 0x00007800ff0477ac */ /* 0x000e220008000a00 */
[----:B------:R-:W-:Y:S02]  /*81a0*/  BSSY.RECONVERGENT B2, `(.L_x_223) ;  /* 0x0000023000027945 */ /* 0x000fe40003800200 */
[----:B------:R-:W-:Y:S02]  /*81b0*/  LEA R7, R7, R6, 0x18 ;  /* 0x0000000607077211 */ /* 0x000fe400078ec0ff */
[----:B------:R-:W-:-:S03]  /*81c0*/  MOV R6, 0x1 ;  /* 0x0000000100067802 */ /* 0x000fc60000000f00 */
[----:B------:R-:W-:Y:S02]  /*81d0*/  IMAD R0, R16, 0x8, R7 ;  /* 0x0000000810007824 */ /* 0x000fe400078e0207 */
[----:B------:R-:W1:Y:S03]  /*81e0*/  MUFU.RCP64H R7, R5 ;  /* 0x0000000500077308 */ /* 0x000e660000001800 */
[----:B------:R2:W0:Y:S02]  /*81f0*/  LDS.64 R2, [R0] ;  /* 0x0000000000027984 */ /* 0x0004240000000a00 */
[----:B--2---:R-:W-:Y:S01]  /*8200*/  IMAD.MOV.U32 R0, RZ, RZ, RZ ;  /* 0x000000ffff007224 */ /* 0x004fe200078e00ff */
[----:B-1----:R-:W-:-:S08]  /*8210*/  DFMA R8, -R4, R6, 1 ;  /* 0x3ff000000408742b */ /* 0x002fd00000000106 */
[----:B------:R-:W-:-:S08]  /*8220*/  DFMA R8, R8, R8, R8 ;  /* 0x000000080808722b */ /* 0x000fd00000000008 */
[----:B------:R-:W-:-:S08]  /*8230*/  DFMA R8, R6, R8, R6 ;  /* 0x000000080608722b */ /* 0x000fd00000000006 */
[----:B------:R-:W-:Y:S02]  /*8240*/  DFMA R6, -R4, R8, 1 ;  /* 0x3ff000000406742b */ /* 0x000fe40000000108 */
[----:B0-----:R-:W-:-:S08]  /*8250*/  DADD R2, -R2, UR4 ;  /* 0x0000000402027e29 */ /* 0x001fd00008000100 */
[----:B------:R-:W-:Y:S02]  /*8260*/  DSETP.MAX.AND P0, P1, RZ, R2, PT ;  /* 0x00000002ff00722a */ /* 0x000fe4000390f000 */
[----:B------:R-:W-:Y:S01]  /*8270*/  MOV R13, R3 ;  /* 0x00000003000d7202 */ /* 0x000fe20000000f00 */
[----:B------:R-:W-:Y:S01]  /*8280*/  IMAD.MOV.U32 R11, RZ, RZ, R2 ;  /* 0x000000ffff0b7224 */ /* 0x000fe200078e0002 */
[----:B------:R-:W-:Y:S02]  /*8290*/  DFMA R2, R8, R6, R8 ;  /* 0x000000060802722b */ /* 0x000fe40000000008 */
[----:B------:R-:W-:Y:S02]  /*82a0*/  FSEL R15, R0, R13, P0 ;  /* 0x0000000d000f7208 */ /* 0x000fe40000000000 */
[----:B------:R-:W-:-:S04]  /*82b0*/  MOV R6, RZ ;  /* 0x000000ff00067202 */ /* 0x000fc80000000f00 */
[----:B------:R-:W-:Y:S02]  /*82c0*/  SEL R6, R6, R11, P0 ;  /* 0x0000000b06067207 */ /* 0x000fe40000000000 */
[----:B------:R-:W-:-:S05]  /*82d0*/  @P1 LOP3.LUT R15, R13, 0x80000, RZ, 0xfc, !PT ;  /* 0x000800000d0f1812 */ /* 0x000fca00078efcff */
[----:B------:R-:W-:-:S05]  /*82e0*/  IMAD.MOV.U32 R7, RZ, RZ, R15 ;  /* 0x000000ffff077224 */ /* 0x000fca00078e000f */
[----:B------:R-:W-:Y:S01]  /*82f0*/  FSETP.GEU.AND P1, PT, |R7|, 6.5827683646048100446e-37, PT ;  /* 0x036000000700780b */ /* 0x000fe20003f2e200 */
[----:B------:R-:W-:-:S08]  /*8300*/  DMUL R8, R6, R2 ;  /* 0x0000000206087228 */ /* 0x000fd00000000000 */
[----:B------:R-:W-:-:S08]  /*8310*/  DFMA R10, -R4, R8, R6 ;  /* 0x00000008040a722b */ /* 0x000fd00000000106 */
[----:B------:R-:W-:-:S10]  /*8320*/  DFMA R2, R2, R10, R8 ;  /* 0x0000000a0202722b */ /* 0x000fd40000000008 */
[----:B------:R-:W-:-:S05]  /*8330*/  FFMA R0, RZ, R5, R3 ;  /* 0x00000005ff007223 */ /* 0x000fca0000000003 */
[----:B------:R-:W-:-:S13]  /*8340*/  FSETP.GT.AND P0, PT, |R0|, 1.469367938527859385e-39, PT ;  /* 0x001000000000780b */ /* 0x000fda0003f04200 */
[----:B------:R-:W-:Y:S05]  /*8350*/  @P0 BRA P1, `(.L_x_224) ;  /* 0x00000000001c0947 */ /* 0x000fea0000800000 */
[----:B------:R-:W-:Y:S01]  /*8360*/  MOV R12, R6 ;  /* 0x00000006000c7202 */ /* 0x000fe20000000f00 */
[----:B------:R-:W-:Y:S01]  /*8370*/  IMAD.MOV.U32 R13, RZ, RZ, R7 ;  /* 0x000000ffff0d7224 */ /* 0x000fe200078e0007 */
[----:B------:R-:W-:Y:S02]  /*8380*/  MOV R9, R5 ;  /* 0x0000000500097202 */ /* 0x000fe40000000f00 */
[----:B------:R-:W-:-:S07]  /*8390*/  MOV R18, 0x83b0 ;  /* 0x000083b000127802 */ /* 0x000fce0000000f00 */
[----:B----45:R-:W-:Y:S05]  /*83a0*/  CALL.REL.NOINC `($__internal_1_$__cuda_sm20_div_rn_f64_full) ;  /* 0x0000002800e47944 */ /* 0x030fea0003c00000 */
[----:B------:R-:W-:Y:S01]  /*83b0*/  IMAD.MOV.U32 R2, RZ, RZ, R6 ;  /* 0x000000ffff027224 */ /* 0x000fe200078e0006 */
[----:B------:R-:W-:-:S07]  /*83c0*/  MOV R3, R7 ;  /* 0x0000000700037202 */ /* 0x000fce0000000f00 */
.L_x_224:
[----:B------:R-:W-:Y:S05]  /*83d0*/  BSYNC.RECONVERGENT B2 ;  /* 0x0000000000027941 */ /* 0x000fea0003800200 */
.L_x_223:
[----:B------:R-:W-:-:S11]  /*83e0*/  DADD R2, R2, -1 ;  /* 0xbff0000002027429 */ /* 0x000fd60000000000 */
.L_x_222:
[----:B------:R-:W-:Y:S05]  /*83f0*/  BSYNC.RECONVERGENT B1 ;  /* 0x0000000000017941 */ /* 0x000fea0003800200 */
.L_x_221:
[----:B------:R-:W-:Y:S01]  /*8400*/  UMOV UR6, 0x20000000 ;  /* 0x2000000000067882 */ /* 0x000fe20000000000 */
[----:B------:R-:W-:Y:S01]  /*8410*/  UMOV UR7, 0x4202a05f ;  /* 0x4202a05f00077882 */ /* 0x000fe20000000000 */
[----:B------:R-:W-:Y:S01]  /*8420*/  UMOV UR4, 0x20000000 ;  /* 0x2000000000047882 */ /* 0x000fe20000000000 */
[----:B------:R-:W-:Y:S01]  /*8430*/  UMOV UR5, 0x4202a05f ;  /* 0x4202a05f00057882 */ /* 0x000fe20000000000 */
[C---:B------:R-:W-:Y:S01]  /*8440*/  DSETP.MAX.AND P0, P1, R2.reuse, -UR6, PT ;  /* 0x8000000602007e2a */ /* 0x040fe2000b90f000 */
[----:B------:R-:W-:Y:S01]  /*8450*/  IMAD.MOV.U32 R0, RZ, RZ, R3 ;  /* 0x000000ffff007224 */ /* 0x000fe200078e0003 */
[----:B------:R-:W-:Y:S01]  /*8460*/  DSETP.MIN.AND P2, P3, R2, UR4, PT ;  /* 0x0000000402007e2a */ /* 0x000fe2000bb40000 */
[----:B------:R-:W-:Y:S01]  /*8470*/  MOV R4, R3 ;  /* 0x0000000300047202 */ /* 0x000fe20000000f00 */
[----:B------:R-:W-:Y:S01]  /*8480*/  UMOV UR8, UR7 ;  /* 0x0000000700087c82 */ /* 0x000fe20008000000 */
[----:B------:R-:W-:Y:S01]  /*8490*/  UMOV UR9, UR5 ;  /* 0x0000000500097c82 */ /* 0x000fe20008000000 */
[----:B------:R-:W-:Y:S01]  /*84a0*/  FSEL R7, R0, -UR8, P0 ;  /* 0x8000000800077c08 */ /* 0x000fe20008000000 */
[----:B------:R-:W-:Y:S01]  /*84b0*/  IMAD.U32 R0, RZ, RZ, UR8 ;  /* 0x00000008ff007e24 */ /* 0x000fe2000f8e00ff */
[----:B------:R-:W-:Y:S01]  /*84c0*/  FSEL R9, R4, UR9, P2 ;  /* 0x0000000904097c08 */ /* 0x000fe20009000000 */
[----:B------:R-:W-:Y:S01]  /*84d0*/  IMAD.MOV.U32 R6, RZ, RZ, R2 ;  /* 0x000000ffff067224 */ /* 0x000fe200078e0002 */
[----:B------:R-:W-:-:S02]  /*84e0*/  MOV R4, UR9 ;  /* 0x0000000900047c02 */ /* 0x000fc40008000f00 */
[----:B------:R-:W-:Y:S02]  /*84f0*/  SEL R8, R2, UR4, P2 ;  /* 0x0000000402087c07 */ /* 0x000fe40009000000 */
[----:B------:R-:W-:Y:S02]  /*8500*/  @P1 LOP3.LUT R7, R0, 0x80000, RZ, 0xfc, !PT ;  /* 0x0008000000071812 */ /* 0x000fe400078efcff */
[----:B------:R-:W-:Y:S02]  /*8510*/  @P3 LOP3.LUT R9, R4, 0x80000, RZ, 0xfc, !PT ;  /* 0x0008000004093812 */ /* 0x000fe400078efcff */
[----:B------:R-:W-:-:S07]  /*8520*/  SEL R6, R6, UR6, P0 ;  /* 0x0000000606067c07 */ /* 0x000fce0008000000 */
.L_x_220:
[----:B------:R-:W-:Y:S05]  /*8530*/  BSYNC.RECONVERGENT B0 ;  /* 0x0000000000007941 */ /* 0x000fea0003800200 */
.L_x_219:
[----:B------:R-:W0:Y:S01]  /*8540*/  S2R R4, SR_CgaCtaId ;  /* 0x0000000000047919 */ /* 0x000e220000008800 */
[----:B------:R-:W-:Y:S01]  /*8550*/  MOV R3, 0x400 ;  /* 0x0000040000037802 */ /* 0x000fe20000000f00 */
[----:B------:R-:W-:-:S03]  /*8560*/  UMOV UR4, 0xffffffff ;  /* 0xffffffff00047882 */ /* 0x000fc60000000000 */
[C---:B------:R-:W-:Y:S01]  /*8570*/  IADD3 R5, PT, PT, R3.reuse, 0x508, RZ ;  /* 0x0000050803057810 */ /* 0x040fe20007ffe0ff */
[----:B------:R-:W-:-:S03]  /*8580*/  VIADD R11, R3, 0xd08 ;  /* 0x00000d08030b7836 */ /* 0x000fc60000000000 */
[C---:B0-----:R-:W-:Y:S02]  /*8590*/  LEA R5, R4.reuse, R5, 0x18 ;  /* 0x0000000504057211 */ /* 0x041fe400078ec0ff */
[----:B------:R-:W-:Y:S02]  /*85a0*/  LEA R11, R4, R11, 0x18 ;  /* 0x0000000b040b7211 */ /* 0x000fe400078ec0ff */
[----:B------:R-:W-:-:S03]  /*85b0*/  LEA R2, R16, R5, 0x3 ;  /* 0x0000000510027211 */ /* 0x000fc600078e18ff */
[----:B------:R-:W-:Y:S02]  /*85c0*/  IMAD R0, R16, 0x8, R11 ;  /* 0x0000000810007824 */ /* 0x000fe400078e020b */
[----:B------:R0:W-:Y:S04]  /*85d0*/  STS.64 [R2], R8 ;  /* 0x0000000802007388 */ /* 0x0001e80000000a00 */
[----:B------:R0:W-:Y:S01]  /*85e0*/  STS.64 [R0], R6 ;  /* 0x0000000600007388 */ /* 0x0001e20000000a00 */
[----:B------:R-:W-:Y:S05]  /*85f0*/  BRA.DIV UR4, `(.L_x_225) ;  /* 0x0000001a04d07947 */ /* 0x000fea000b800000 */
[----:B------:R-:W-:Y:S01]  /*8600*/  BAR.SYNC.DEFER_BLOCKING 0x0 ;  /* 0x0000000000007b1d */ /* 0x000fe20000010000 */
[----:B------:R-:W-:-:S13]  /*8610*/  ISETP.GT.U32.AND P1, PT, R16, 0x7f, PT ;  /* 0x0000007f1000780c */ /* 0x000fda0003f24070 */
[----:B0-----:R-:W0:Y:S04]  /*8620*/  @!P1 LDS.64 R6, [R2] ;  /* 0x0000000002069984 */ /* 0x001e280000000a00 */
[----:B------:R-:W1:Y:S01]  /*8630*/  @!P1 LDS.64 R8, [R2+0x400] ;  /* 0x0004000002089984 */ /* 0x000e620000000a00 */
[----:B0-----:R-:W-:Y:S01]  /*8640*/  @!P1 MOV R5, R7 ;  /* 0x0000000700059202 */ /* 0x001fe20000000f00 */
[----:B-1----:R-:W-:Y:S01]  /*8650*/  @!P1 DSETP.MIN.AND P0, P2, R6, R8, PT ;  /* 0x000000080600922a */ /* 0x002fe20003a00000 */
[----:B------:R-:W-:-:S05]  /*8660*/  @!P1 IMAD.MOV.U32 R10, RZ, RZ, R9 ;  /* 0x000000ffff0a9224 */ /* 0x000fca00078e0009 */
[----:B------:R-:W-:Y:S02]  /*8670*/  @!P1 FSEL R5, R5, R10, P0 ;  /* 0x0000000a05059208 */ /* 0x000fe40000000000 */
[----:B------:R-:W-:Y:S02]  /*8680*/  @!P1 LOP3.LUT R10, R10, 0x80000, RZ, 0xfc, !PT ;  /* 0x000800000a0a9812 */ /* 0x000fe400078efcff */
[----:B------:R-:W-:Y:S02]  /*8690*/  @!P1 SEL R6, R6, R8, P0 ;  /* 0x0000000806069207 */ /* 0x000fe40000000000 */
[----:B------:R-:W-:-:S05]  /*86a0*/  @!P1 SEL R7, R10, R5, P2 ;  /* 0x000000050a079207 */ /* 0x000fca0001000000 */
[----:B------:R-:W-:Y:S04]  /*86b0*/  @!P1 STS.64 [R2], R6 ;  /* 0x0000000602009388 */ /* 0x000fe80000000a00 */
[----:B------:R-:W0:Y:S04]  /*86c0*/  @!P1 LDS.64 R8, [R0] ;  /* 0x0000000000089984 */ /* 0x000e280000000a00 */
[----:B------:R-:W1:Y:S01]  /*86d0*/  @!P1 LDS.64 R10, [R0+0x400] ;  /* 0x00040000000a9984 */ /* 0x000e620000000a00 */
[----:B0-----:R-:W-:Y:S01]  /*86e0*/  @!P1 MOV R5, R8 ;  /* 0x0000000800059202 */ /* 0x001fe20000000f00 */
[----:B-1----:R-:W-:Y:S01]  /*86f0*/  @!P1 DSETP.MAX.AND P0, P2, R8, R10, PT ;  /* 0x0000000a0800922a */ /* 0x002fe20003a0f000 */
[----:B------:R-:W-:-:S05]  /*8700*/  @!P1 IMAD.MOV.U32 R8, RZ, RZ, R11 ;  /* 0x000000ffff089224 */ /* 0x000fca00078e000b */
[----:B------:R-:W-:Y:S02]  /*8710*/  @!P1 SEL R5, R5, R10, P0 ;  /* 0x0000000a05059207 */ /* 0x000fe40000000000 */
[----:B------:R-:W-:Y:S02]  /*8720*/  @!P1 FSEL R9, R9, R8, P0 ;  /* 0x0000000809099208 */ /* 0x000fe40000000000 */
[----:B------:R-:W-:Y:S02]  /*8730*/  ISETP.GT.U32.AND P0, PT, R16, 0x3f, PT ;  /* 0x0000003f1000780c */ /* 0x000fe40003f04070 */
[----:B------:R-:W-:Y:S02]  /*8740*/  @!P1 LOP3.LUT R8, R8, 0x80000, RZ, 0xfc, !PT ;  /* 0x0008000008089812 */ /* 0x000fe400078efcff */
[----:B------:R-:W-:Y:S02]  /*8750*/  @!P1 MOV R6, R5 ;  /* 0x0000000500069202 */ /* 0x000fe40000000f00 */
[----:B------:R-:W-:-:S05]  /*8760*/  @!P1 SEL R7, R8, R9, P2 ;  /* 0x0000000908079207 */ /* 0x000fca0001000000 */
[----:B------:R-:W-:Y:S01]  /*8770*/  @!P1 STS.64 [R0], R6 ;  /* 0x0000000600009388 */ /* 0x000fe20000000a00 */
[----:B------:R-:W-:Y:S06]  /*8780*/  BAR.SYNC.DEFER_BLOCKING 0x0 ;  /* 0x0000000000007b1d */ /* 0x000fec0000010000 */
[----:B------:R-:W0:Y:S04]  /*8790*/  @!P0 LDS.64 R8, [R2] ;  /* 0x0000000002088984 */ /* 0x000e280000000a00 */
[----:B------:R-:W1:Y:S01]  /*87a0*/  @!P0 LDS.64 R10, [R2+0x200] ;  /* 0x00020000020a8984 */ /* 0x000e620000000a00 */
[----:B0-----:R-:W-:Y:S01]  /*87b0*/  @!P0 IMAD.MOV.U32 R5, RZ, RZ, R9 ;  /* 0x000000ffff058224 */ /* 0x001fe200078e0009 */
[----:B-1----:R-:W-:Y:S01]  /*87c0*/  @!P0 DSETP.MIN.AND P1, P2, R8, R10, PT ;  /* 0x0000000a0800822a */ /* 0x002fe20003a20000 */
[----:B------:R-:W-:-:S05]  /*87d0*/  @!P0 MOV R12, R11 ;  /* 0x0000000b000c8202 */ /* 0x000fca0000000f00 */
[----:B------:R-:W-:Y:S02]  /*87e0*/  @!P0 FSEL R5, R5, R12, P1 ;  /* 0x0000000c05058208 */ /* 0x000fe40000800000 */
[----:B------:R-:W-:Y:S02]  /*87f0*/  @!P0 LOP3.LUT R12, R12, 0x80000, RZ, 0xfc, !PT ;  /* 0x000800000c0c8812 */ /* 0x000fe400078efcff */
[----:B------:R-:W-:Y:S02]  /*8800*/  @!P0 SEL R6, R8, R10, P1 ;  /* 0x0000000a08068207 */ /* 0x000fe40000800000 */
[----:B------:R-:W-:-:S05]  /*8810*/  @!P0 SEL R7, R12, R5, P2 ;  /* 0x000000050c078207 */ /* 0x000fca0001000000 */
[----:B------:R-:W-:Y:S04]  /*8820*/  @!P0 STS.64 [R2], R6 ;  /* 0x0000000602008388 */ /* 0x000fe80000000a00 */
[----:B------:R-:W0:Y:S04]  /*8830*/  @!P0 LDS.64 R8, [R0] ;  /* 0x0000000000088984 */ /* 0x000e280000000a00 */
[----:B------:R-:W1:Y:S01]  /*8840*/  @!P0 LDS.64 R10, [R0+0x200] ;  /* 0x00020000000a8984 */ /* 0x000e620000000a00 */
[----:B0-----:R-:W-:Y:S01]  /*8850*/  @!P0 IMAD.MOV.U32 R5, RZ, RZ, R8 ;  /* 0x000000ffff058224 */ /* 0x001fe200078e0008 */
[----:B-1----:R-:W-:Y:S01]  /*8860*/  @!P0 DSETP.MAX.AND P1, P2, R8, R10, PT ;  /* 0x0000000a0800822a */ /* 0x002fe20003a2f000 */
[----:B------:R-:W-:-:S05]  /*8870*/  @!P0 MOV R8, R11 ;  /* 0x0000000b00088202 */ /* 0x000fca0000000f00 */
[----:B------:R-:W-:Y:S02]  /*8880*/  @!P0 FSEL R9, R9, R8, P1 ;  /* 0x0000000809098208 */ /* 0x000fe40000800000 */
[----:B------:R-:W-:Y:S02]  /*8890*/  @!P0 SEL R5, R5, R10, P1 ;  /* 0x0000000a05058207 */ /* 0x000fe40000800000 */
[----:B------:R-:W-:Y:S02]  /*88a0*/  ISETP.GT.U32.AND P1, PT, R16, 0x1f, PT ;  /* 0x0000001f1000780c */ /* 0x000fe40003f24070 */
[----:B------:R-:W-:Y:S01]  /*88b0*/  @!P0 LOP3.LUT R8, R8, 0x80000, RZ, 0xfc, !PT ;  /* 0x0008000008088812 */ /* 0x000fe200078efcff */
[----:B------:R-:W-:-:S03]  /*88c0*/  @!P0 IMAD.MOV.U32 R6, RZ, RZ, R5 ;  /* 0x000000ffff068224 */ /* 0x000fc600078e0005 */
[----:B------:R-:W-:-:S05]  /*88d0*/  @!P0 SEL R7, R8, R9, P2 ;  /* 0x0000000908078207 */ /* 0x000fca0001000000 */
[----:B------:R-:W-:Y:S01]  /*88e0*/  @!P0 STS.64 [R0], R6 ;  /* 0x0000000600008388 */ /* 0x000fe20000000a00 */
[----:B------:R-:W-:Y:S06]  /*88f0*/  BAR.SYNC.DEFER_BLOCKING 0x0 ;  /* 0x0000000000007b1d */ /* 0x000fec0000010000 */
[----:B------:R-:W0:Y:S04]  /*8900*/  @!P1 LDS.64 R8, [R2] ;  /* 0x0000000002089984 */ /* 0x000e280000000a00 */
        /* <DEDUP_REMOVED lines=106> */
[----:B------:R-:W-:Y:S02]  /*8fb0*/  @!P1 FSEL R5, R5, R12, P0 ;  /* 0x0000000c05059208 */ /* 0x000fe40000000000 */
[----:B------:R-:W-:Y:S02]  /*8fc0*/  @!P1 LOP3.LUT R12, R12, 0x80000, RZ, 0xfc, !PT ;  /* 0x000800000c0c9812 */ /* 0x000fe400078efcff */
[----:B------:R-:W-:Y:S02]  /*8fd0*/  @!P1 SEL R8, R8, R10, P0 ;  /* 0x0000000a08089207 */ /* 0x000fe40000000000 */
[----:B------:R-:W-:Y:S02]  /*8fe0*/  @!P1 SEL R7, R12, R5, P2 ;  /* 0x000000050c079207 */ /* 0x000fe40001000000 */
[----:B------:R-:W-:Y:S02]  /*8ff0*/  @!P1 MOV R6, R8 ;  /* 0x0000000800069202 */ /* 0x000fe40000000f00 */
[----:B------:R-:W-:-:S03]  /*9000*/  ISETP.NE.AND P0, PT, R16, RZ, PT ;  /* 0x000000ff1000720c */ /* 0x000fc60003f05270 */
[----:B------:R0:W-:Y:S01]  /*9010*/  @!P1 STS.64 [R0], R6 ;  /* 0x0000000600009388 */ /* 0x0001e20000000a00 */
[----:B------:R-:W-:Y:S09]  /*9020*/  BAR.SYNC.DEFER_BLOCKING 0x0 ;  /* 0x0000000000007b1d */ /* 0x000ff20000010000 */
.L_x_279:
[----:B------:R-:W-:Y:S04]  /*9030*/  BSSY.RECONVERGENT B0, `(.L_x_226) ;  /* 0x0000018000007945 */ /* 0x000fe80003800200 */
[----:B------:R-:W-:Y:S05]  /*9040*/  @P0 BRA `(.L_x_227) ;  /* 0x0000000000580947 */ /* 0x000fea0003800000 */
[----:B------:R-:W-:Y:S01]  /*9050*/  LEA R10, R4, R3, 0x18 ;  /* 0x00000003040a7211 */ /* 0x000fe200078ec0ff */
[----:B0-----:R-:W0:Y:S04]  /*9060*/  LDS.64 R6, [R2] ;  /* 0x0000000002067984 */ /* 0x001e280000000a00 */
[----:B------:R-:W1:Y:S01]  /*9070*/  LDS.64 R8, [R10+0x510] ;  /* 0x000510000a087984 */ /* 0x000e620000000a00 */
[----:B0-----:R-:W-:Y:S01]  /*9080*/  IMAD.MOV.U32 R5, RZ, RZ, R7 ;  /* 0x000000ffff057224 */ /* 0x001fe200078e0007 */
[----:B-1----:R-:W-:Y:S01]  /*9090*/  DSETP.MIN.AND P1, P2, R6, R8, PT ;  /* 0x000000080600722a */ /* 0x002fe20003a20000 */
[----:B------:R-:W-:-:S05]  /*90a0*/  MOV R12, R9 ;  /* 0x00000009000c7202 */ /* 0x000fca0000000f00 */
[----:B------:R-:W-:Y:S02]  /*90b0*/  FSEL R5, R5, R12, P1 ;  /* 0x0000000c05057208 */ /* 0x000fe40000800000 */
[----:B------:R-:W-:-:S06]  /*90c0*/  SEL R6, R6, R8, P1 ;  /* 0x0000000806067207 */ /* 0x000fcc0000800000 */
[----:B------:R-:W-:-:S05]  /*90d0*/  @P2 LOP3.LUT R5, R12, 0x80000, RZ, 0xfc, !PT ;  /* 0x000800000c052812 */ /* 0x000fca00078efcff */
[----:B------:R-:W-:-:S05]  /*90e0*/  IMAD.MOV.U32 R7, RZ, RZ, R5 ;  /* 0x000000ffff077224 */ /* 0x000fca00078e0005 */
[----:B------:R-:W-:Y:S04]  /*90f0*/  STS.64 [R2], R6 ;  /* 0x0000000602007388 */ /* 0x000fe80000000a00 */
[----:B------:R-:W0:Y:S04]  /*9100*/  LDS.64 R10, [R10+0xd10] ;  /* 0x000d10000a0a7984 */ /* 0x000e280000000a00 */
[----:B------:R-:W1:Y:S01]  /*9110*/  LDS.64 R8, [R0] ;  /* 0x0000000000087984 */ /* 0x000e620000000a00 */
[----:B0-----:R-:W-:Y:S01]  /*9120*/  IMAD.MOV.U32 R12, RZ, RZ, R11 ;  /* 0x000000ffff0c7224 */ /* 0x001fe200078e000b */
[----:B-1----:R-:W-:Y:S01]  /*9130*/  DSETP.MAX.AND P1, P2, R8, R10, PT ;  /* 0x0000000a0800722a */ /* 0x002fe20003a2f000 */
[----:B------:R-:W-:-:S02]  /*9140*/  MOV R5, R9 ;  /* 0x0000000900057202 */ /* 0x000fc40000000f00 */
[----:B------:R-:W-:-:S03]  /*9150*/  MOV R9, R10 ;  /* 0x0000000a00097202 */ /* 0x000fc60000000f00 */
[----:B------:R-:W-:Y:S02]  /*9160*/  FSEL R5, R5, R12, P1 ;  /* 0x0000000c05057208 */ /* 0x000fe40000800000 */
[----:B------:R-:W-:-:S06]  /*9170*/  SEL R8, R8, R9, P1 ;  /* 0x0000000908087207 */ /* 0x000fcc0000800000 */
[----:B------:R-:W-:-:S05]  /*9180*/  @P2 LOP3.LUT R5, R12, 0x80000, RZ, 0xfc, !PT ;  /* 0x000800000c052812 */ /* 0x000fca00078efcff */
[----:B------:R-:W-:-:S05]  /*9190*/  IMAD.MOV.U32 R9, RZ, RZ, R5 ;  /* 0x000000ffff097224 */ /* 0x000fca00078e0005 */
[----:B------:R1:W-:Y:S02]  /*91a0*/  STS.64 [R0], R8 ;  /* 0x0000000800007388 */ /* 0x0003e40000000a00 */
.L_x_227:
[----:B------:R-:W-:Y:S05]  /*91b0*/  BSYNC.RECONVERGENT B0 ;  /* 0x0000000000007941 */ /* 0x000fea0003800200 */
.L_x_226:
[----:B------:R-:W-:-:S03]  /*91c0*/  UMOV UR4, 0xffffffff ;  /* 0xffffffff00047882 */ /* 0x000fc60000000000 */
[----:B------:R-:W-:Y:S05]  /*91d0*/  BRA.DIV UR4, `(.L_x_228) ;  /* 0x0000001e04287947 */ /* 0x000fea000b800000 */
[----:B------:R-:W-:Y:S06]  /*91e0*/  BAR.SYNC.DEFER_BLOCKING 0x0 ;  /* 0x0000000000007b1d */ /* 0x000fec0000010000 */
.L_x_282:
[----:B------:R-:W-:Y:S05]  /*91f0*/  @P0 EXIT ;  /* 0x000000000000094d */ /* 0x000fea0003800000 */
[----:B------:R-:W-:-:S05]  /*9200*/  LEA R4, R4, R3, 0x18 ;  /* 0x0000000304047211 */ /* 0x000fca00078ec0ff */
[----:B0-----:R-:W0:Y:S04]  /*9210*/  LDS.64 R6, [R4+0xd08] ;  /* 0x000d080004067984 */ /* 0x001e280000000a00 */
[----:B------:R-:W2:Y:S01]  /*9220*/  LDS.64 R2, [R4+0x508] ;  /* 0x0005080004027984 */ /* 0x000ea20000000a00 */
[C---:B0-----:R-:W-:Y:S02]  /*9230*/  DSETP.GEU.AND P0, PT, R6.reuse, RZ, PT ;  /* 0x000000ff0600722a */ /* 0x041fe40003f0e000 */
[----:B------:R-:W-:Y:S02]  /*9240*/  DSETP.GT.AND P2, PT, R6, RZ, PT ;  /* 0x000000ff0600722a */ /* 0x000fe40003f44000 */
[C---:B--2---:R-:W-:Y:S02]  /*9250*/  DSETP.GT.AND P1, PT, R2.reuse, RZ, PT ;  /* 0x000000ff0200722a */ /* 0x044fe40003f24000 */
[----:B------:R-:W-:-:S06]  /*9260*/  DSETP.LT.AND P0, PT, R2, RZ, !P0 ;  /* 0x000000ff0200722a */ /* 0x000fcc0004701000 */
[----:B-1----:R-:W-:-:S06]  /*9270*/  SEL R0, RZ, 0xffffffff, !P0 ;  /* 0xffffffffff007807 */ /* 0x002fcc0004000000 */
[----:B------:R-:W-:-:S04]  /*9280*/  @P1 SEL R0, R0, 0x1, !P2 ;  /* 0x0000000100001807 */ /* 0x000fc80005000000 */
[----:B------:R-:W-:-:S04]  /*9290*/  PRMT R2, R0, 0x9910, RZ ;  /* 0x0000991000027816 */ /* 0x000fc800000000ff */
[----:B------:R-:W-:-:S13]  /*92a0*/  ISETP.NE.AND P0, PT, R2, RZ, PT ;  /* 0x000000ff0200720c */ /* 0x000fda0003f05270 */
[----:B------:R-:W-:Y:S05]  /*92b0*/  @!P0 EXIT ;  /* 0x000000000000894d */ /* 0x000fea0003800000 */
[----:B------:R-:W0:Y:S01]  /*92c0*/  LDC.64 R2, c[0x0][0x3b8] ;  /* 0x0000ee00ff027b82 */ /* 0x000e220000000a00 */
[----:B------:R-:W-:Y:S02]  /*92d0*/  LOP3.LUT R0, R0, 0xff, RZ, 0xc0, !PT ;  /* 0x000000ff00007812 */ /* 0x000fe400078ec0ff */
[----:B------:R-:W-:Y:S02]  /*92e0*/  MOV R5, 0x1 ;  /* 0x0000000100057802 */ /* 0x000fe40000000f00 */
[----:B------:R-:W-:-:S03]  /*92f0*/  ISETP.NE.AND P0, PT, R0, R17, PT ;  /* 0x000000110000720c */ /* 0x000fc60003f05270 */
[----:B0-----:R0:W-:Y:S10]  /*9300*/  REDG.E.ADD.STRONG.GPU desc[UR10][R2.64], R5 ;  /* 0x000000050200798e */ /* 0x0011f4000c12e10a */
[----:B------:R-:W-:Y:S05]  /*9310*/  @P0 EXIT ;  /* 0x000000000000094d */ /* 0x000fea0003800000 */
[----:B0-----:R-:W0:Y:S02]  /*9320*/  LDC.64 R2, c[0x0][0x3b0] ;  /* 0x0000ec00ff027b82 */ /* 0x001e240000000a00 */
[----:B0-----:R-:W-:Y:S01]  /*9330*/  REDG.E.ADD.STRONG.GPU desc[UR10][R2.64], R5 ;  /* 0x000000050200798e */ /* 0x001fe2000c12e10a */
[----:B------:R-:W-:Y:S05]  /*9340*/  EXIT ;  /* 0x000000000000794d */ /* 0x000fea0003800000 */
.L_x_93:
[----:B------:R-:W-:Y:S01]  /*9350*/  HFMA2 R18, -RZ, RZ, 0, 9.5367431640625e-07 ;  /* 0x00000010ff127431 */ /* 0x000fe200000001ff */
[----:B------:R-:W-:Y:S01]  /*9360*/  BSSY B0, `(.L_x_229) ;  /* 0x0000007000007945 */ /* 0x000fe20003800000 */
[----:B------:R-:W-:Y:S01]  /*9370*/  IMAD.MOV.U32 R12, RZ, RZ, R61 ;  /* 0x000000ffff0c7224 */ /* 0x000fe200078e003d */
[----:B------:R-:W-:Y:S01]  /*9380*/  MOV R15, 0xffffffff ;  /* 0xffffffff000f7802 */ /* 0x000fe20000000f00 */
[----:B------:R-:W-:-:S07]  /*9390*/  IMAD.MOV.U32 R21, RZ, RZ, 0x1f ;  /* 0x0000001fff157424 */ /* 0x000fce00078e00ff */
[----:B----45:R-:W-:Y:S05]  /*93a0*/  WARPSYNC.COLLECTIVE R15, `(.L_x_230) ;  /* 0x000000000f087348 */ /* 0x030fea0003c00000 */
[----:B------:R0:W1:Y:S02]  /*93b0*/  SHFL.DOWN P1, R13, R12, R18, R21 ;  /* 0x080000120c0d7389 */ /* 0x0000640000020015 */
[----:B01--45:R-:W-:Y:S05]  /*93c0*/  ENDCOLLECTIVE ;  /* 0x000000000000791b */ /* 0x033fea0003800000 */
.L_x_230:
[----:B------:R-:W-:Y:S05]  /*93d0*/  BSYNC B0 ;  /* 0x0000000000007941 */ /* 0x000fea0003800000 */
.L_x_229:
[----:B------:R-:W-:Y:S01]  /*93e0*/  HFMA2 R21, -RZ, RZ, 0, 1.847743988037109375e-06 ;  /* 0x0000001fff157431 */ /* 0x000fe200000001ff */
[----:B------:R-:W-:Y:S01]  /*93f0*/  MOV R12, R60 ;  /* 0x0000003c000c7202 */ /* 0x000fe20000000f00 */
[----:B------:R-:W-:Y:S02]  /*9400*/  IMAD.MOV.U32 R18, RZ, RZ, 0x10 ;  /* 0x00000010ff127424 */ /* 0x000fe400078e00ff */
[----:B------:R-:W-:Y:S02]  /*9410*/  IMAD.MOV.U32 R15, RZ, RZ, -0x1 ;  /* 0xffffffffff0f7424 */ /* 0x000fe400078e00ff */
[----:B------:R-:W-:-:S07]  /*9420*/  IMAD.MOV.U32 R3, RZ, RZ, R13 ;  /* 0x000000ffff037224 */ /* 0x000fce00078e000d */
[----:B------:R-:W-:Y:S05]  /*9430*/  WARPSYNC.COLLECTIVE R15, `(.L_x_231) ;  /* 0x000000000f087348 */ /* 0x000fea0003c00000 */
[----:B------:R0:W1:Y:S02]  /*9440*/  SHFL.DOWN P1, R13, R12, R18, R21 ;  /* 0x080000120c0d7389 */ /* 0x0000640000020015 */
[----:B01----:R-:W-:Y:S05]  /*9450*/  ENDCOLLECTIVE ;  /* 0x000000000000791b */ /* 0x003fea0003800000 */
.L_x_231:
[----:B------:R-:W-:Y:S02]  /*9460*/  MOV R18, 0x8 ;  /* 0x0000000800127802 */ /* 0x000fe40000000f00 */
[----:B------:R-:W-:-:S06]  /*9470*/  MOV R2, R13 ;  /* 0x0000000d00027202 */ /* 0x000fcc0000000f00 */
[----:B------:R-:W-:-:S10]  /*9480*/  DADD R2, R2, R60 ;  /* 0x0000000002027229 */ /* 0x000fd4000000003c */
[----:B------:R-:W-:-:S07]  /*9490*/  IMAD.MOV.U32 R12, RZ, RZ, R3 ;  /* 0x000000ffff0c7224 */ /* 0x000fce00078e0003 */
[----:B------:R-:W-:Y:S05]  /*94a0*/  WARPSYNC.COLLECTIVE R15, `(.L_x_232) ;  /* 0x000000000f087348 */ /* 0x000fea0003c00000 */
[----:B------:R0:W1:Y:S02]  /*94b0*/  SHFL.DOWN P1, R13, R12, R18, R21 ;  /* 0x080000120c0d7389 */ /* 0x0000640000020015 */
[----:B01----:R-:W-:Y:S05]  /*94c0*/  ENDCOLLECTIVE ;  /* 0x000000000000791b */ /* 0x003fea0003800000 */
.L_x_232:
[----:B------:R-:W-:Y:S01]  /*94d0*/  MOV R12, R2 ;  /* 0x00000002000c7202 */ /* 0x000fe20000000f00 */
[----:B------:R-:W-:-:S07]  /*94e0*/  IMAD.MOV.U32 R5, RZ, RZ, R13 ;  /* 0x000000ffff057224 */ /* 0x000fce00078e000d */
[----:B------:R-:W-:Y:S05]  /*94f0*/  WARPSYNC.COLLECTIVE R15, `(.L_x_233) ;  /* 0x000000000f087348 */ /* 0x000fea0003c00000 */
[----:B------:R0:W1:Y:S02]  /*9500*/  SHFL.DOWN P1, R13, R12, R18, R21 ;  /* 0x080000120c0d7389 */ /* 0x0000640000020015 */
[----:B01----:R-:W-:Y:S05]  /*9510*/  ENDCOLLECTIVE ;  /* 0x000000000000791b */ /* 0x003fea0003800000 */
.L_x_233:
[----:B------:R-:W-:Y:S02]  /*9520*/  IMAD.MOV.U32 R18, RZ, RZ, 0x4 ;  /* 0x00000004ff127424 */ /* 0x000fe400078e00ff */
[----:B------:R-:W-:-:S06]  /*9530*/  IMAD.MOV.U32 R4, RZ, RZ, R13 ;  /* 0x000000ffff047224 */ /* 0x000fcc00078e000d */
[----:B------:R-:W-:-:S10]  /*9540*/  DADD R4, R2, R4 ;  /* 0x0000000002047229 */ /* 0x000fd40000000004 */
[----:B------:R-:W-:-:S07]  /*9550*/  MOV R12, R5 ;  /* 0x00000005000c7202 */ /* 0x000fce0000000f00 */
[----:B------:R-:W-:Y:S05]  /*9560*/  WARPSYNC.COLLECTIVE R15, `(.L_x_234) ;  /* 0x000000000f087348 */ /* 0x000fea0003c00000 */
[----:B------:R0:W1:Y:S02]  /*9570*/  SHFL.DOWN P1, R13, R12, R18, R21 ;  /* 0x080000120c0d7389 */ /* 0x0000640000020015 */
[----:B01----:R-:W-:Y:S05]  /*9580*/  ENDCOLLECTIVE ;  /* 0x000000000000791b */ /* 0x003fea0003800000 */
.L_x_234:
[----:B------:R-:W-:Y:S01]  /*9590*/  IMAD.MOV.U32 R12, RZ, RZ, R4 ;  /* 0x000000ffff0c7224 */ /* 0x000fe200078e0004 */
[----:B------:R-:W-:-:S07]  /*95a0*/  MOV R7, R13 ;  /* 0x0000000d00077202 */ /* 0x000fce0000000f00 */
[----:B------:R-:W-:Y:S05]  /*95b0*/  WARPSYNC.COLLECTIVE R15, `(.L_x_235) ;  /* 0x000000000f087348 */ /* 0x000fea0003c00000 */
[----:B------:R0:W1:Y:S02]  /*95c0*/  SHFL.DOWN P1, R13, R12, R18, R21 ;  /* 0x080000120c0d7389 */ /* 0x0000640000020015 */
[----:B01----:R-:W-:Y:S05]  /*95d0*/  ENDCOLLECTIVE ;  /* 0x000000000000791b */ /* 0x003fea0003800000 */
.L_x_235:
[----:B------:R-:W-:Y:S02]  /*95e0*/  MOV R18, 0x2 ;  /* 0x0000000200127802 */ /* 0x000fe40000000f00 */
[----:B------:R-:W-:-:S06]  /*95f0*/  MOV R6, R13 ;  /* 0x0000000d00067202 */ /* 0x000fcc0000000f00 */
[----:B------:R-:W-:-:S10]  /*9600*/  DADD R6, R4, R6 ;  /* 0x0000000004067229 */ /* 0x000fd40000000006 */
[----:B------:R-:W-:-:S07]  /*9610*/  IMAD.MOV.U32 R12, RZ, RZ, R7 ;  /* 0x000000ffff0c7224 */ /* 0x000fce00078e0007 */
[----:B------:R-:W-:Y:S05]  /*9620*/  WARPSYNC.COLLECTIVE R15, `(.L_x_236) ;  /* 0x000000000f087348 */ /* 0x000fea0003c00000 */
[----:B------:R0:W1:Y:S02]  /*9630*/  SHFL.DOWN P1, R13, R12, R18, R21 ;  /* 0x080000120c0d7389 */ /* 0x0000640000020015 */
[----:B01----:R-:W-:Y:S05]  /*9640*/  ENDCOLLECTIVE ;  /* 0x000000000000791b */ /* 0x003fea0003800000 */
.L_x_236:
[----:B------:R-:W-:Y:S01]  /*9650*/  MOV R12, R6 ;  /* 0x00000006000c7202 */ /* 0x000fe20000000f00 */
[----:B------:R-:W-:-:S07]  /*9660*/  IMAD.MOV.U32 R9, RZ, RZ, R13 ;  /* 0x000000ffff097224 */ /* 0x000fce00078e000d */
[----:B------:R-:W-:Y:S05]  /*9670*/  WARPSYNC.COLLECTIVE R15, `(.L_x_237) ;  /* 0x000000000f087348 */ /* 0x000fea0003c00000 */
[----:B------:R0:W1:Y:S02]  /*9680*/  SHFL.DOWN P1, R13, R12, R18, R21 ;  /* 0x080000120c0d7389 */ /* 0x0000640000020015 */
[----:B01----:R-:W-:Y:S05]  /*9690*/  ENDCOLLECTIVE ;  /* 0x000000000000791b */ /* 0x003fea0003800000 */
.L_x_237:
[----:B------:R-:W-:Y:S02]  /*96a0*/  IMAD.MOV.U32 R18, RZ, RZ, 0x1 ;  /* 0x00000001ff127424 */ /* 0x000fe400078e00ff */
[----:B------:R-:W-:-:S06]  /*96b0*/  IMAD.MOV.U32 R8, RZ, RZ, R13 ;  /* 0x000000ffff087224 */ /* 0x000fcc00078e000d */
[----:B------:R-:W-:-:S10]  /*96c0*/  DADD R8, R6, R8 ;  /* 0x0000000006087229 */ /* 0x000fd40000000008 */
[----:B------:R-:W-:-:S07]  /*96d0*/  MOV R12, R9 ;  /* 0x00000009000c7202 */ /* 0x000fce0000000f00 */
[----:B------:R-:W-:Y:S05]  /*96e0*/  WARPSYNC.COLLECTIVE R15, `(.L_x_238) ;  /* 0x000000000f087348 */ /* 0x000fea0003c00000 */
[----:B------:R0:W1:Y:S02]  /*96f0*/  SHFL.DOWN P1, R13, R12, R18, R21 ;  /* 0x080000120c0d7389 */ /* 0x0000640000020015 */
[----:B01----:R-:W-:Y:S05]  /*9700*/  ENDCOLLECTIVE ;  /* 0x000000000000791b */ /* 0x003fea0003800000 */
.L_x_238:
[----:B------:R-:W-:Y:S01]  /*9710*/  IMAD.MOV.U32 R12, RZ, RZ, R8 ;  /* 0x000000ffff0c7224 */ /* 0x000fe200078e0008 */
[----:B------:R-:W-:-:S07]  /*9720*/  MOV R3, R13 ;  /* 0x0000000d00037202 */ /* 0x000fce0000000f00 */
[----:B------:R-:W-:Y:S05]  /*9730*/  WARPSYNC.COLLECTIVE R15, `(.L_x_239) ;  /* 0x000000000f087348 */ /* 0x000fea0003c00000 */
[----:B------:R0:W1:Y:S02]  /*9740*/  SHFL.DOWN P1, R13, R12, R18, R21 ;  /* 0x080000120c0d7389 */ /* 0x0000640000020015 */
[----:B01----:R-:W-:Y:S05]  /*9750*/  ENDCOLLECTIVE ;  /* 0x000000000000791b */ /* 0x003fea0003800000 */
.L_x_239:
[----:B------:R-:W-:Y:S01]  /*9760*/  MOV R2, R13 ;  /* 0x0000000d00027202 */ /* 0x000fe20000000f00 */
[----:B------:R-:W-:Y:S06]  /*9770*/  BRA `(.L_x_240) ;  /* 0xffffff9400bc7947 */ /* 0x000fec000383ffff */
.L_x_95:
[----:B------:R-:W-:Y:S01]  /*9780*/  HFMA2 R13, -RZ, RZ, 0, 0 ;  /* 0x00000000ff0d7431 */ /* 0x000fe200000001ff */
[----:B------:R-:W-:Y:S01]  /*9790*/  BSSY B0, `(.L_x_241) ;  /* 0x0000009000007945 */ /* 0x000fe20003800000 */
[----:B------:R-:W-:Y:S02]  /*97a0*/  IMAD.MOV.U32 R18, RZ, RZ, 0x0 ;  /* 0x00000000ff127424 */ /* 0x000fe400078e00ff */
[----:B------:R-:W-:-:S07]  /*97b0*/  IMAD.MOV.U32 R15, RZ, RZ, -0x1 ;  /* 0xffffffffff0f7424 */ /* 0x000fce00078e00ff */
[----:B0----5:R-:W-:Y:S05]  /*97c0*/  WARPSYNC.COLLECTIVE.ALL `(.L_x_242) ;  /* 0x0000000000147948 */ /* 0x021fea0003c00000 */
[----:B------:R-:W-:-:S04]  /*97d0*/  SHF.L.U32 R13, R13, 0x10, RZ ;  /* 0x000000100d0d7819 */ /* 0x000fc800000006ff */
[----:B------:R-:W-:-:S05]  /*97e0*/  LOP3.LUT R13, R13, 0xf, R18, 0xf8, !PT ;  /* 0x0000000f0d0d7812 */ /* 0x000fca00078ef812 */
[----:B------:R1:W-:Y:S02]  /*97f0*/  BAR.SYNC.DEFER_BLOCKING R13, R13 ;  /* 0x0000000d0000731d */ /* 0x0003e40000010000 */
[----:B-1----:R-:W-:-:S04]  /*9800*/  SHF.R.U32 R13, R13, 0x10, RZ ;  /* 0x000000100d0d7819 */ /* 0x002fc800000016ff */
[----:B0----5:R-:W-:Y:S05]  /*9810*/  ENDCOLLECTIVE ;  /* 0x000000000000791b */ /* 0x021fea0003800000 */
.L_x_242:
[----:B------:R-:W-:Y:S05]  /*9820*/  BSYNC B0 ;  /* 0x0000000000007941 */ /* 0x000fea0003800000 */
.L_x_241:
[----:B------:R-:W-:Y:S05]  /*9830*/  BRA `(.L_x_243) ;  /* 0xffffff9400c47947 */ /* 0x000fea000383ffff */
.L_x_212:
[----:B----4-:R-:W-:Y:S01]  /*9840*/  HFMA2 R21, -RZ, RZ, 0, 1.847743988037109375e-06 ;  /* 0x0000001fff157431 */ /* 0x010fe200000001ff */
[----:B------:R-:W-:Y:S01]  /*9850*/  BSSY B0, `(.L_x_244) ;  /* 0x0000007000007945 */ /* 0x000fe20003800000 */
[----:B------:R-:W-:Y:S01]  /*9860*/  MOV R12, R89 ;  /* 0x00000059000c7202 */ /* 0x000fe20000000f00 */
[----:B------:R-:W-:Y:S02]  /*9870*/  IMAD.MOV.U32 R18, RZ, RZ, 0x10 ;  /* 0x00000010ff127424 */ /* 0x000fe400078e00ff */
[----:B------:R-:W-:-:S07]  /*9880*/  IMAD.MOV.U32 R15, RZ, RZ, -0x1 ;  /* 0xffffffffff0f7424 */ /* 0x000fce00078e00ff */
[----:B0----5:R-:W-:Y:S05]  /*9890*/  WARPSYNC.COLLECTIVE R15, `(.L_x_245) ;  /* 0x000000000f087348 */ /* 0x021fea0003c00000 */
[----:B------:R1:W2:Y:S02]  /*98a0*/  SHFL.DOWN P1, R13, R12, R18, R21 ;  /* 0x080000120c0d7389 */ /* 0x0002a40000020015 */
[----:B012--5:R-:W-:Y:S05]  /*98b0*/  ENDCOLLECTIVE ;  /* 0x000000000000791b */ /* 0x027fea0003800000 */
.L_x_245:
[----:B------:R-:W-:Y:S05]  /*98c0*/  BSYNC B0 ;  /* 0x0000000000007941 */ /* 0x000fea0003800000 */
.L_x_244:
[----:B------:R-:W-:Y:S02]  /*98d0*/  HFMA2 R18, -RZ, RZ, 0, 9.5367431640625e-07 ;  /* 0x00000010ff127431 */ /* 0x000fe400000001ff */
[----:B------:R-:W-:Y:S01]  /*98e0*/  IMAD.MOV.U32 R12, RZ, RZ, R88 ;  /* 0x000000ffff0c7224 */ /* 0x000fe200078e0058 */
[----:B------:R-:W-:Y:S01]  /*98f0*/  MOV R15, 0xffffffff ;  /* 0xffffffff000f7802 */ /* 0x000fe20000000f00 */
[----:B------:R-:W-:Y:S01]  /*9900*/  IMAD.MOV.U32 R21, RZ, RZ, 0x1f ;  /* 0x0000001fff157424 */ /* 0x000fe200078e00ff */
[----:B------:R-:W-:-:S07]  /*9910*/  MOV R3, R13 ;  /* 0x0000000d00037202 */ /* 0x000fce0000000f00 */
[----:B------:R-:W-:Y:S05]  /*9920*/  WARPSYNC.COLLECTIVE R15, `(.L_x_246) ;  /* 0x000000000f087348 */ /* 0x000fea0003c00000 */
[----:B------:R0:W1:Y:S02]  /*9930*/  SHFL.DOWN P1, R13, R12, R18, R21 ;  /* 0x080000120c0d7389 */ /* 0x0000640000020015 */
[----:B01----:R-:W-:Y:S05]  /*9940*/  ENDCOLLECTIVE ;  /* 0x000000000000791b */ /* 0x003fea0003800000 */
.L_x_246:
[----:B------:R-:W-:Y:S01]  /*9950*/  MOV R12, R87 ;  /* 0x00000057000c7202 */ /* 0x000fe20000000f00 */
[----:B------:R-:W-:-:S07]  /*9960*/  IMAD.MOV.U32 R2, RZ, RZ, R13 ;  /* 0x000000ffff027224 */ /* 0x000fce00078e000d */
[----:B------:R-:W-:Y:S05]  /*9970*/  WARPSYNC.COLLECTIVE R15, `(.L_x_247) ;  /* 0x000000000f087348 */ /* 0x000fea0003c00000 */
[----:B------:R0:W1:Y:S02]  /*9980*/  SHFL.DOWN P1, R13, R12, R18, R21 ;  /* 0x080000120c0d7389 */ /* 0x0000640000020015 */
[----:B01----:R-:W-:Y:S05]  /*9990*/  ENDCOLLECTIVE ;  /* 0x000000000000791b */ /* 0x003fea0003800000 */
.L_x_247:
[----:B------:R-:W-:Y:S01]  /*99a0*/  DADD R2, R2, R88 ;  /* 0x0000000002027229 */ /* 0x000fe20000000058 */
[----:B------:R-:W-:Y:S01]  /*99b0*/  MOV R12, R86 ;  /* 0x00000056000c7202 */ /* 0x000fe20000000f00 */
[----:B------:R-:W-:-:S09]  /*99c0*/  IMAD.MOV.U32 R5, RZ, RZ, R13 ;  /* 0x000000ffff057224 */ /* 0x000fd200078e000d */
[----:B------:R-:W-:Y:S05]  /*99d0*/  WARPSYNC.COLLECTIVE R15, `(.L_x_248) ;  /* 0x000000000f087348 */ /* 0x000fea0003c00000 */
[----:B------:R0:W1:Y:S02]  /*99e0*/  SHFL.DOWN P1, R13, R12, R18, R21 ;  /* 0x080000120c0d7389 */ /* 0x0000640000020015 */
[----:B01----:R-:W-:Y:S05]  /*99f0*/  ENDCOLLECTIVE ;  /* 0x000000000000791b */ /* 0x003fea0003800000 */
.L_x_248:
[----:B------:R-:W-:Y:S01]  /*9a00*/  MOV R12, R3 ;  /* 0x00000003000c7202 */ /* 0x000fe20000000f00 */
[----:B------:R-:W-:Y:S02]  /*9a10*/  IMAD.MOV.U32 R18, RZ, RZ, 0x8 ;  /* 0x00000008ff127424 */ /* 0x000fe400078e00ff */
[----:B------:R-:W-:-:S07]  /*9a20*/  IMAD.MOV.U32 R4, RZ, RZ, R13 ;  /* 0x000000ffff047224 */ /* 0x000fce00078e000d */
[----:B------:R-:W-:Y:S05]  /*9a30*/  WARPSYNC.COLLECTIVE R15, `(.L_x_249) ;  /* 0x000000000f087348 */ /* 0x000fea0003c00000 */
[----:B------:R0:W1:Y:S02]  /*9a40*/  SHFL.DOWN P1, R13, R12, R18, R21 ;  /* 0x080000120c0d7389 */ /* 0x0000640000020015 */
[----:B01----:R-:W-:Y:S05]  /*9a50*/  ENDCOLLECTIVE ;  /* 0x000000000000791b */ /* 0x003fea0003800000 */
.L_x_249:
[----:B------:R-:W-:Y:S01]  /*9a60*/  DADD R4, R4, R86 ;  /* 0x0000000004047229 */ /* 0x000fe20000000056 */
[----:B------:R-:W-:Y:S01]  /*9a70*/  IMAD.MOV.U32 R12, RZ, RZ, R2 ;  /* 0x000000ffff0c7224 */ /* 0x000fe200078e0002 */
[----:B------:R-:W-:-:S09]  /*9a80*/  MOV R7, R13 ;  /* 0x0000000d00077202 */ /* 0x000fd20000000f00 */
[----:B------:R-:W-:Y:S05]  /*9a90*/  WARPSYNC.COLLECTIVE R15, `(.L_x_250) ;  /* 0x000000000f087348 */ /* 0x000fea0003c00000 */
[----:B------:R0:W1:Y:S02]  /*9aa0*/  SHFL.DOWN P1, R13, R12, R18, R21 ;  /* 0x080000120c0d7389 */ /* 0x0000640000020015 */
[----:B01----:R-:W-:Y:S05]  /*9ab0*/  ENDCOLLECTIVE ;  /* 0x000000000000791b */ /* 0x003fea0003800000 */
.L_x_250:
[----:B------:R-:W-:Y:S01]  /*9ac0*/  IMAD.MOV.U32 R12, RZ, RZ, R5 ;  /* 0x000000ffff0c7224 */ /* 0x000fe200078e0005 */
[----:B------:R-:W-:-:S07]  /*9ad0*/  MOV R6, R13 ;  /* 0x0000000d00067202 */ /* 0x000fce0000000f00 */
[----:B------:R-:W-:Y:S05]  /*9ae0*/  WARPSYNC.COLLECTIVE R15, `(.L_x_251) ;  /* 0x000000000f087348 */ /* 0x000fea0003c00000 */
[----:B------:R0:W1:Y:S02]  /*9af0*/  SHFL.DOWN P1, R13, R12, R18, R21 ;  /* 0x080000120c0d7389 */ /* 0x0000640000020015 */
[----:B01----:R-:W-:Y:S05]  /*9b00*/  ENDCOLLECTIVE ;  /* 0x000000000000791b */ /* 0x003fea0003800000 */
.L_x_251:
[----:B------:R-:W-:Y:S01]  /*9b10*/  DADD R6, R2, R6 ;  /* 0x0000000002067229 */ /* 0x000fe20000000006 */
[----:B------:R-:W-:Y:S01]  /*9b20*/  IMAD.MOV.U32 R12, RZ, RZ, R4 ;  /* 0x000000ffff0c7224 */ /* 0x000fe200078e0004 */
[----:B------:R-:W-:-:S09]  /*9b30*/  MOV R9, R13 ;  /* 0x0000000d00097202 */ /* 0x000fd20000000f00 */
[----:B------:R-:W-:Y:S05]  /*9b40*/  WARPSYNC.COLLECTIVE R15, `(.L_x_252) ;  /* 0x000000000f087348 */ /* 0x000fea0003c00000 */
[----:B------:R0:W1:Y:S02]  /*9b50*/  SHFL.DOWN P1, R13, R12, R18, R21 ;  /* 0x080000120c0d7389 */ /* 0x0000640000020015 */
[----:B01----:R-:W-:Y:S05]  /*9b60*/  ENDCOLLECTIVE ;  /* 0x000000000000791b */ /* 0x003fea0003800000 */
.L_x_252:
[----:B------:R-:W-:Y:S01]  /*9b70*/  IMAD.MOV.U32 R12, RZ, RZ, R7 ;  /* 0x000000ffff0c7224 */ /* 0x000fe200078e0007 */
[----:B------:R-:W-:Y:S02]  /*9b80*/  MOV R18, 0x4 ;  /* 0x0000000400127802 */ /* 0x000fe40000000f00 */
[----:B------:R-:W-:-:S07]  /*9b90*/  MOV R8, R13 ;  /* 0x0000000d00087202 */ /* 0x000fce0000000f00 */
[----:B------:R-:W-:Y:S05]  /*9ba0*/  WARPSYNC.COLLECTIVE R15, `(.L_x_253) ;  /* 0x000000000f087348 */ /* 0x000fea0003c00000 */
[----:B------:R0:W1:Y:S02]  /*9bb0*/  SHFL.DOWN P1, R13, R12, R18, R21 ;  /* 0x080000120c0d7389 */ /* 0x0000640000020015 */
[----:B01----:R-:W-:Y:S05]  /*9bc0*/  ENDCOLLECTIVE ;  /* 0x000000000000791b */ /* 0x003fea0003800000 */
.L_x_253:
[----:B------:R-:W-:Y:S01]  /*9bd0*/  DADD R8, R4, R8 ;  /* 0x0000000004087229 */ /* 0x000fe20000000008 */
[----:B------:R-:W-:Y:S01]  /*9be0*/  MOV R12, R6 ;  /* 0x00000006000c7202 */ /* 0x000fe20000000f00 */
[----:B------:R-:W-:-:S09]  /*9bf0*/  IMAD.MOV.U32 R0, RZ, RZ, R13 ;  /* 0x000000ffff007224 */ /* 0x000fd200078e000d */
[----:B------:R-:W-:Y:S05]  /*9c00*/  WARPSYNC.COLLECTIVE R15, `(.L_x_254) ;  /* 0x000000000f087348 */ /* 0x000fea0003c00000 */
[----:B------:R0:W1:Y:S02]  /*9c10*/  SHFL.DOWN P1, R13, R12, R18, R21 ;  /* 0x080000120c0d7389 */ /* 0x0000640000020015 */
[----:B01----:R-:W-:Y:S05]  /*9c20*/  ENDCOLLECTIVE ;  /* 0x000000000000791b */ /* 0x003fea0003800000 */
.L_x_254:
[----:B------:R-:W-:Y:S01]  /*9c30*/  IMAD.MOV.U32 R3, RZ, RZ, R0 ;  /* 0x000000ffff037224 */ /* 0x000fe200078e0000 */
[----:B------:R-:W-:Y:S01]  /*9c40*/  MOV R12, R9 ;  /* 0x00000009000c7202 */ /* 0x000fe20000000f00 */
[----:B------:R-:W-:-:S07]  /*9c50*/  IMAD.MOV.U32 R11, RZ, RZ, R13 ;  /* 0x000000ffff0b7224 */ /* 0x000fce00078e000d */
[----:B------:R-:W-:Y:S05]  /*9c60*/  WARPSYNC.COLLECTIVE R15, `(.L_x_255) ;  /* 0x000000000f087348 */ /* 0x000fea0003c00000 */
[----:B------:R0:W1:Y:S02]  /*9c70*/  SHFL.DOWN P1, R13, R12, R18, R21 ;  /* 0x080000120c0d7389 */ /* 0x0000640000020015 */
[----:B01----:R-:W-:Y:S05]  /*9c80*/  ENDCOLLECTIVE ;  /* 0x000000000000791b */ /* 0x003fea0003800000 */
.L_x_255:
[----:B------:R-:W-:-:S06]  /*9c90*/  MOV R2, R11 ;  /* 0x0000000b00027202 */ /* 0x000fcc0000000f00 */
[----:B------:R-:W-:Y:S01]  /*9ca0*/  DADD R2, R6, R2 ;  /* 0x0000000006027229 */ /* 0x000fe20000000002 */
[----:B------:R-:W-:Y:S01]  /*9cb0*/  MOV R12, R8 ;  /* 0x00000008000c7202 */ /* 0x000fe20000000f00 */
[----:B------:R-:W-:-:S09]  /*9cc0*/  IMAD.MOV.U32 R5, RZ, RZ, R13 ;  /* 0x000000ffff057224 */ /* 0x000fd200078e000d */
[----:B------:R-:W-:Y:S05]  /*9cd0*/  WARPSYNC.COLLECTIVE R15, `(.L_x_256) ;  /* 0x000000000f087348 */ /* 0x000fea0003c00000 */
[----:B------:R0:W1:Y:S02]  /*9ce0*/  SHFL.DOWN P1, R13, R12, R18, R21 ;  /* 0x080000120c0d7389 */ /* 0x0000640000020015 */
[----:B01----:R-:W-:Y:S05]  /*9cf0*/  ENDCOLLECTIVE ;  /* 0x000000000000791b */ /* 0x003fea0003800000 */
.L_x_256:
[----:B------:R-:W-:Y:S01]  /*9d00*/  MOV R12, R3 ;  /* 0x00000003000c7202 */ /* 0x000fe20000000f00 */
[----:B------:R-:W-:Y:S02]  /*9d10*/  IMAD.MOV.U32 R18, RZ, RZ, 0x2 ;  /* 0x00000002ff127424 */ /* 0x000fe400078e00ff */
[----:B------:R-:W-:-:S07]  /*9d20*/  IMAD.MOV.U32 R4, RZ, RZ, R13 ;  /* 0x000000ffff047224 */ /* 0x000fce00078e000d */
[----:B------:R-:W-:Y:S05]  /*9d30*/  WARPSYNC.COLLECTIVE R15, `(.L_x_257) ;  /* 0x000000000f087348 */ /* 0x000fea0003c00000 */
[----:B------:R0:W1:Y:S02]  /*9d40*/  SHFL.DOWN P1, R13, R12, R18, R21 ;  /* 0x080000120c0d7389 */ /* 0x0000640000020015 */
[----:B01----:R-:W-:Y:S05]  /*9d50*/  ENDCOLLECTIVE ;  /* 0x000000000000791b */ /* 0x003fea0003800000 */
.L_x_257:
[----:B------:R-:W-:Y:S01]  /*9d60*/  DADD R4, R8, R4 ;  /* 0x0000000008047229 */ /* 0x000fe20000000004 */
[----:B------:R-:W-:Y:S01]  /*9d70*/  IMAD.MOV.U32 R12, RZ, RZ, R2 ;  /* 0x000000ffff0c7224 */ /* 0x000fe200078e0002 */
[----:B------:R-:W-:-:S09]  /*9d80*/  MOV R7, R13 ;  /* 0x0000000d00077202 */ /* 0x000fd20000000f00 */
[----:B------:R-:W-:Y:S05]  /*9d90*/  WARPSYNC.COLLECTIVE R15, `(.L_x_258) ;  /* 0x000000000f087348 */ /* 0x000fea0003c00000 */
[----:B------:R0:W1:Y:S02]  /*9da0*/  SHFL.DOWN P1, R13, R12, R18, R21 ;  /* 0x080000120c0d7389 */ /* 0x0000640000020015 */
[----:B01----:R-:W-:Y:S05]  /*9db0*/  ENDCOLLECTIVE ;  /* 0x000000000000791b */ /* 0x003fea0003800000 */
.L_x_258:
[----:B------:R-:W-:Y:S01]  /*9dc0*/  IMAD.MOV.U32 R12, RZ, RZ, R5 ;  /* 0x000000ffff0c7224 */ /* 0x000fe200078e0005 */
[----:B------:R-:W-:-:S07]  /*9dd0*/  MOV R6, R13 ;  /* 0x0000000d00067202 */ /* 0x000fce0000000f00 */
[----:B------:R-:W-:Y:S05]  /*9de0*/  WARPSYNC.COLLECTIVE R15, `(.L_x_259) ;  /* 0x000000000f087348 */ /* 0x000fea0003c00000 */
[----:B------:R0:W1:Y:S02]  /*9df0*/  SHFL.DOWN P1, R13, R12, R18, R21 ;  /* 0x080000120c0d7389 */ /* 0x0000640000020015 */
[----:B01----:R-:W-:Y:S05]  /*9e00*/  ENDCOLLECTIVE ;  /* 0x000000000000791b */ /* 0x003fea0003800000 */
.L_x_259:
[----:B------:R-:W-:Y:S01]  /*9e10*/  DADD R6, R2, R6 ;  /* 0x0000000002067229 */ /* 0x000fe20000000006 */
[----:B------:R-:W-:Y:S01]  /*9e20*/  IMAD.MOV.U32 R12, RZ, RZ, R4 ;  /* 0x000000ffff0c7224 */ /* 0x000fe200078e0004 */
[----:B------:R-:W-:-:S09]  /*9e30*/  MOV R9, R13 ;  /* 0x0000000d00097202 */ /* 0x000fd20000000f00 */
[----:B------:R-:W-:Y:S05]  /*9e40*/  WARPSYNC.COLLECTIVE R15, `(.L_x_260) ;  /* 0x000000000f087348 */ /* 0x000fea0003c00000 */
[----:B------:R0:W1:Y:S02]  /*9e50*/  SHFL.DOWN P1, R13, R12, R18, R21 ;  /* 0x080000120c0d7389 */ /* 0x0000640000020015 */
[----:B01----:R-:W-:Y:S05]  /*9e60*/  ENDCOLLECTIVE ;  /* 0x000000000000791b */ /* 0x003fea0003800000 */
.L_x_260:
[----:B------:R-:W-:Y:S01]  /*9e70*/  IMAD.MOV.U32 R12, RZ, RZ, R7 ;  /* 0x000000ffff0c7224 */ /* 0x000fe200078e0007 */
[----:B------:R-:W-:Y:S02]  /*9e80*/  MOV R18, 0x1 ;  /* 0x0000000100127802 */ /* 0x000fe40000000f00 */
[----:B------:R-:W-:-:S07]  /*9e90*/  MOV R8, R13 ;  /* 0x0000000d00087202 */ /* 0x000fce0000000f00 */
[----:B------:R-:W-:Y:S05]  /*9ea0*/  WARPSYNC.COLLECTIVE R15, `(.L_x_261) ;  /* 0x000000000f087348 */ /* 0x000fea0003c00000 */
[----:B------:R0:W1:Y:S02]  /*9eb0*/  SHFL.DOWN P1, R13, R12, R18, R21 ;  /* 0x080000120c0d7389 */ /* 0x0000640000020015 */
[----:B01----:R-:W-:Y:S05]  /*9ec0*/  ENDCOLLECTIVE ;  /* 0x000000000000791b */ /* 0x003fea0003800000 */
.L_x_261:
[----:B------:R-:W-:Y:S01]  /*9ed0*/  DADD R8, R4, R8 ;  /* 0x0000000004087229 */ /* 0x000fe20000000008 */
[----:B------:R-:W-:Y:S01]  /*9ee0*/  MOV R12, R6 ;  /* 0x00000006000c7202 */ /* 0x000fe20000000f00 */
[----:B------:R-:W-:-:S09]  /*9ef0*/  IMAD.MOV.U32 R11, RZ, RZ, R13 ;  /* 0x000000ffff0b7224 */ /* 0x000fd200078e000d */
[----:B------:R-:W-:Y:S05]  /*9f00*/  WARPSYNC.COLLECTIVE R15, `(.L_x_262) ;  /* 0x000000000f087348 */ /* 0x000fea0003c00000 */
[----:B------:R0:W1:Y:S02]  /*9f10*/  SHFL.DOWN P1, R13, R12, R18, R21 ;  /* 0x080000120c0d7389 */ /* 0x0000640000020015 */
[----:B01----:R-:W-:Y:S05]  /*9f20*/  ENDCOLLECTIVE ;  /* 0x000000000000791b */ /* 0x003fea0003800000 */
.L_x_262:
[----:B------:R-:W-:Y:S01]  /*9f30*/  MOV R12, R9 ;  /* 0x00000009000c7202 */ /* 0x000fe20000000f00 */
[----:B------:R-:W-:-:S07]  /*9f40*/  IMAD.MOV.U32 R10, RZ, RZ, R13 ;  /* 0x000000ffff0a7224 */ /* 0x000fce00078e000d */
[----:B------:R-:W-:Y:S05]  /*9f50*/  WARPSYNC.COLLECTIVE R15, `(.L_x_263) ;  /* 0x000000000f087348 */ /* 0x000fea0003c00000 */
[----:B------:R0:W1:Y:S02]  /*9f60*/  SHFL.DOWN P1, R13, R12, R18, R21 ;  /* 0x080000120c0d7389 */ /* 0x0000640000020015 */
[----:B01----:R-:W-:Y:S05]  /*9f70*/  ENDCOLLECTIVE ;  /* 0x000000000000791b */ /* 0x003fea0003800000 */
.L_x_263:
[----:B------:R-:W-:Y:S01]  /*9f80*/  DADD R10, R6, R10 ;  /* 0x00000000060a7229 */ /* 0x000fe2000000000a */
[----:B------:R-:W-:Y:S01]  /*9f90*/  MOV R12, R8 ;  /* 0x00000008000c7202 */ /* 0x000fe20000000f00 */
[----:B------:R-:W-:-:S09]  /*9fa0*/  IMAD.MOV.U32 R0, RZ, RZ, R13 ;  /* 0x000000ffff007224 */ /* 0x000fd200078e000d */
[----:B------:R-:W-:Y:S05]  /*9fb0*/  WARPSYNC.COLLECTIVE R15, `(.L_x_264) ;  /* 0x000000000f087348 */ /* 0x000fea0003c00000 */
[----:B------:R0:W1:Y:S02]  /*9fc0*/  SHFL.DOWN P1, R13, R12, R18, R21 ;  /* 0x080000120c0d7389 */ /* 0x0000640000020015 */
[----:B01----:R-:W-:Y:S05]  /*9fd0*/  ENDCOLLECTIVE ;  /* 0x000000000000791b */ /* 0x003fea0003800000 */
.L_x_264:
[----:B------:R-:W-:Y:S05]  /*9fe0*/  BRA `(.L_x_265) ;  /* 0xffffffd800487947 */ /* 0x000fea000383ffff */
.L_x_218:
[----:B------:R-:W-:Y:S01]  /*9ff0*/  BSSY B0, `(.L_x_266) ;  /* 0x000000a000007945 */ /* 0x000fe20003800000 */
[----:B------:R-:W-:Y:S01]  /*a000*/  IMAD.MOV.U32 R18, RZ, RZ, 0x0 ;  /* 0x00000000ff127424 */ /* 0x000fe200078e00ff */
[----:B-1----:R-:W-:Y:S01]  /*a010*/  MOV R13, 0x0 ;  /* 0x00000000000d7802 */ /* 0x002fe20000000f00 */
[----:B------:R-:W-:-:S07]  /*a020*/  IMAD.MOV.U32 R15, RZ, RZ, -0x1 ;  /* 0xffffffffff0f7424 */ /* 0x000fce00078e00ff */
[----:B0---45:R-:W-:Y:S05]  /*a030*/  WARPSYNC.COLLECTIVE.ALL `(.L_x_267) ;  /* 0x0000000000147948 */ /* 0x031fea0003c00000 */
[----:B------:R-:W-:-:S04]  /*a040*/  SHF.L.U32 R13, R13, 0x10, RZ ;  /* 0x000000100d0d7819 */ /* 0x000fc800000006ff */
[----:B------:R-:W-:-:S05]  /*a050*/  LOP3.LUT R13, R13, 0xf, R18, 0xf8, !PT ;  /* 0x0000000f0d0d7812 */ /* 0x000fca00078ef812 */
[----:B------:R1:W-:Y:S02]  /*a060*/  BAR.SYNC.DEFER_BLOCKING R13, R13 ;  /* 0x0000000d0000731d */ /* 0x0003e40000010000 */
[----:B-1----:R-:W-:-:S04]  /*a070*/  SHF.R.U32 R13, R13, 0x10, RZ ;  /* 0x000000100d0d7819 */ /* 0x002fc800000016ff */
[----:B0---45:R-:W-:Y:S05]  /*a080*/  ENDCOLLECTIVE ;  /* 0x000000000000791b */ /* 0x031fea0003800000 */
.L_x_267:
[----:B------:R-:W-:Y:S05]  /*a090*/  BSYNC B0 ;  /* 0x0000000000007941 */ /* 0x000fea0003800000 */
.L_x_266:
[----:B------:R-:W-:Y:S02]  /*a0a0*/  HFMA2 R18, -RZ, RZ, 0, 0 ;  /* 0x00000000ff127431 */ /* 0x000fe400000001ff */
[----:B------:R-:W-:Y:S01]  /*a0b0*/  IMAD.MOV.U32 R13, RZ, RZ, 0x0 ;  /* 0x00000000ff0d7424 */ /* 0x000fe200078e00ff */
[----:B------:R-:W-:-:S07]  /*a0c0*/  MOV R15, 0xffffffff ;  /* 0xffffffff000f7802 */ /* 0x000fce0000000f00 */
[----:B------:R-:W-:Y:S05]  /*a0d0*/  WARPSYNC.COLLECTIVE.ALL `(.L_x_268) ;  /* 0x0000000000147948 */ /* 0x000fea0003c00000 */
[----:B------:R-:W-:-:S04]  /*a0e0*/  SHF.L.U32 R13, R13, 0x10, RZ ;  /* 0x000000100d0d7819 */ /* 0x000fc800000006ff */
[----:B------:R-:W-:-:S05]  /*a0f0*/  LOP3.LUT R13, R13, 0xf, R18, 0xf8, !PT ;  /* 0x0000000f0d0d7812 */ /* 0x000fca00078ef812 */
[----:B------:R0:W-:Y:S02]  /*a100*/  BAR.SYNC.DEFER_BLOCKING R13, R13 ;  /* 0x0000000d0000731d */ /* 0x0001e40000010000 */
[----:B0-----:R-:W-:-:S04]  /*a110*/  SHF.R.U32 R13, R13, 0x10, RZ ;  /* 0x000000100d0d7819 */ /* 0x001fc800000016ff */
[----:B------:R-:W-:Y:S05]  /*a120*/  ENDCOLLECTIVE ;  /* 0x000000000000791b */ /* 0x000fea0003800000 */
.L_x_268:
[----:B------:R-:W-:Y:S05]  /*a130*/  BRA `(.L_x_269) ;  /* 0xffffffdc00c47947 */ /* 0x000fea000383ffff */
.L_x_225:
[----:B------:R-:W-:Y:S01]  /*a140*/  HFMA2 R13, -RZ, RZ, 0, 0 ;  /* 0x00000000ff0d7431 */ /* 0x000fe200000001ff */
[----:B------:R-:W-:Y:S01]  /*a150*/  BSSY B0, `(.L_x_270) ;  /* 0x000000a000007945 */ /* 0x000fe20003800000 */
[----:B------:R-:W-:Y:S01]  /*a160*/  ISETP.GT.U32.AND P1, PT, R16, 0x7f, PT ;  /* 0x0000007f1000780c */ /* 0x000fe20003f24070 */
[----:B------:R-:W-:Y:S02]  /*a170*/  IMAD.MOV.U32 R18, RZ, RZ, 0x0 ;  /* 0x00000000ff127424 */ /* 0x000fe400078e00ff */
[----:B------:R-:W-:-:S10]  /*a180*/  IMAD.MOV.U32 R15, RZ, RZ, -0x1 ;  /* 0xffffffffff0f7424 */ /* 0x000fd400078e00ff */
[----:B0---45:R-:W-:Y:S05]  /*a190*/  WARPSYNC.COLLECTIVE.ALL `(.L_x_271) ;  /* 0x0000000000147948 */ /* 0x031fea0003c00000 */
[----:B------:R-:W-:-:S04]  /*a1a0*/  SHF.L.U32 R13, R13, 0x10, RZ ;  /* 0x000000100d0d7819 */ /* 0x000fc800000006ff */
[----:B------:R-:W-:-:S05]  /*a1b0*/  LOP3.LUT R13, R13, 0xf, R18, 0xf8, !PT ;  /* 0x0000000f0d0d7812 */ /* 0x000fca00078ef812 */
[----:B------:R1:W-:Y:S02]  /*a1c0*/  BAR.SYNC.DEFER_BLOCKING R13, R13 ;  /* 0x0000000d0000731d */ /* 0x0003e40000010000 */
[----:B-1----:R-:W-:-:S04]  /*a1d0*/  SHF.R.U32 R13, R13, 0x10, RZ ;  /* 0x000000100d0d7819 */ /* 0x002fc800000016ff */
[----:B0---45:R-:W-:Y:S05]  /*a1e0*/  ENDCOLLECTIVE ;  /* 0x000000000000791b */ /* 0x031fea0003800000 */
.L_x_271:
[----:B------:R-:W-:Y:S05]  /*a1f0*/  BSYNC B0 ;  /* 0x0000000000007941 */ /* 0x000fea0003800000 */
.L_x_270:
[----:B------:R-:W0:Y:S01]  /*a200*/  @!P1 LDS.64 R6, [R2] ;  /* 0x0000000002069984 */ /* 0x000e220000000a00 */
[----:B------:R-:W-:Y:S02]  /*a210*/  HFMA2 R13, -RZ, RZ, 0, 0 ;  /* 0x00000000ff0d7431 */ /* 0x000fe400000001ff */
[----:B------:R-:W-:Y:S01]  /*a220*/  IMAD.MOV.U32 R18, RZ, RZ, 0x0 ;  /* 0x00000000ff127424 */ /* 0x000fe200078e00ff */
[----:B------:R-:W1:Y:S01]  /*a230*/  @!P1 LDS.64 R8, [R2+0x400] ;  /* 0x0004000002089984 */ /* 0x000e620000000a00 */
[----:B------:R-:W-:Y:S01]  /*a240*/  IMAD.MOV.U32 R15, RZ, RZ, -0x1 ;  /* 0xffffffffff0f7424 */ /* 0x000fe200078e00ff */
        /* <DEDUP_REMOVED lines=19> */
[----:B------:R0:W-:Y:S02]  /*a380*/  @!P1 STS.64 [R0], R6 ;  /* 0x0000000600009388 */ /* 0x0001e40000000a00 */
[----:B0-----:R-:W-:Y:S05]  /*a390*/  WARPSYNC.COLLECTIVE.ALL `(.L_x_272) ;  /* 0x0000000000147948 */ /* 0x001fea0003c00000 */
[----:B------:R-:W-:-:S04]  /*a3a0*/  SHF.L.U32 R13, R13, 0x10, RZ ;  /* 0x000000100d0d7819 */ /* 0x000fc800000006ff */
[----:B------:R-:W-:-:S05]  /*a3b0*/  LOP3.LUT R13, R13, 0xf, R18, 0xf8, !PT ;  /* 0x0000000f0d0d7812 */ /* 0x000fca00078ef812 */
[----:B------:R1:W-:Y:S02]  /*a3c0*/  BAR.SYNC.DEFER_BLOCKING R13, R13 ;  /* 0x0000000d0000731d */ /* 0x0003e40000010000 */
[----:B-1----:R-:W-:-:S04]  /*a3d0*/  SHF.R.U32 R13, R13, 0x10, RZ ;  /* 0x000000100d0d7819 */ /* 0x002fc800000016ff */
[----:B0-----:R-:W-:Y:S05]  /*a3e0*/  ENDCOLLECTIVE ;  /* 0x000000000000791b */ /* 0x001fea0003800000 */
.L_x_272:
        /* <DEDUP_REMOVED lines=28> */
.L_x_273:
        /* <DEDUP_REMOVED lines=28> */
.L_x_274:
        /* <DEDUP_REMOVED lines=28> */
.L_x_275:
        /* <DEDUP_REMOVED lines=28> */
.L_x_276:
        /* <DEDUP_REMOVED lines=28> */
.L_x_277:
        /* <DEDUP_REMOVED lines=17> */
[----:B------:R-:W-:Y:S02]  /*adc0*/  @!P1 LOP3.LUT R12, R12, 0x80000, RZ, 0xfc, !PT ;  /* 0x000800000c0c9812 */ /* 0x000fe400078efcff */
[----:B------:R-:W-:Y:S01]  /*add0*/  ISETP.NE.AND P0, PT, R16, RZ, PT ;  /* 0x000000ff1000720c */ /* 0x000fe20003f05270 */
[----:B------:R-:W-:Y:S01]  /*ade0*/  @!P1 IMAD.MOV.U32 R6, RZ, RZ, R8 ;  /* 0x000000ffff069224 */ /* 0x000fe200078e0008 */
[----:B------:R-:W-:-:S05]  /*adf0*/  @!P1 SEL R7, R12, R5, P2 ;  /* 0x000000050c079207 */ /* 0x000fca0001000000 */
[----:B------:R0:W-:Y:S06]  /*ae00*/  @!P1 STS.64 [R0], R6 ;  /* 0x0000000600009388 */ /* 0x0001ec0000000a00 */
[----:B0-----:R-:W-:Y:S05]  /*ae10*/  WARPSYNC.COLLECTIVE.ALL `(.L_x_278) ;  /* 0x0000000000147948 */ /* 0x001fea0003c00000 */
[----:B------:R-:W-:-:S04]  /*ae20*/  SHF.L.U32 R13, R13, 0x10, RZ ;  /* 0x000000100d0d7819 */ /* 0x000fc800000006ff */
[----:B------:R-:W-:-:S05]  /*ae30*/  LOP3.LUT R13, R13, 0xf, R18, 0xf8, !PT ;  /* 0x0000000f0d0d7812 */ /* 0x000fca00078ef812 */
[----:B------:R1:W-:Y:S02]  /*ae40*/  BAR.SYNC.DEFER_BLOCKING R13, R13 ;  /* 0x0000000d0000731d */ /* 0x0003e40000010000 */
[----:B-1----:R-:W-:-:S04]  /*ae50*/  SHF.R.U32 R13, R13, 0x10, RZ ;  /* 0x000000100d0d7819 */ /* 0x002fc800000016ff */
[----:B0-----:R-:W-:Y:S05]  /*ae60*/  ENDCOLLECTIVE ;  /* 0x000000000000791b */ /* 0x001fea0003800000 */
.L_x_278:
[----:B------:R-:W-:Y:S05]  /*ae70*/  BRA `(.L_x_279) ;  /* 0xffffffe0006c7947 */ /* 0x000fea000383ffff */
.L_x_228:
[----:B------:R-:W-:Y:S01]  /*ae80*/  HFMA2 R18, -RZ, RZ, 0, 0 ;  /* 0x00000000ff127431 */ /* 0x000fe200000001ff */
[----:B------:R-:W-:Y:S01]  /*ae90*/  BSSY B0, `(.L_x_280) ;  /* 0x0000009000007945 */ /* 0x000fe20003800000 */
[----:B------:R-:W-:Y:S01]  /*aea0*/  IMAD.MOV.U32 R13, RZ, RZ, 0x0 ;  /* 0x00000000ff0d7424 */ /* 0x000fe200078e00ff */
[----:B------:R-:W-:-:S07]  /*aeb0*/  MOV R15, 0xffffffff ;  /* 0xffffffff000f7802 */ /* 0x000fce0000000f00 */
[----:B01--45:R-:W-:Y:S05]  /*aec0*/  WARPSYNC.COLLECTIVE.ALL `(.L_x_281) ;  /* 0x0000000000147948 */ /* 0x033fea0003c00000 */
[----:B------:R-:W-:-:S04]  /*aed0*/  SHF.L.U32 R13, R13, 0x10, RZ ;  /* 0x000000100d0d7819 */ /* 0x000fc800000006ff */
[----:B------:R-:W-:-:S05]  /*aee0*/  LOP3.LUT R13, R13, 0xf, R18, 0xf8, !PT ;  /* 0x0000000f0d0d7812 */ /* 0x000fca00078ef812 */
[----:B------:R2:W-:Y:S02]  /*aef0*/  BAR.SYNC.DEFER_BLOCKING R13, R13 ;  /* 0x0000000d0000731d */ /* 0x0005e40000010000 */
[----:B--2---:R-:W-:-:S04]  /*af00*/  SHF.R.U32 R13, R13, 0x10, RZ ;  /* 0x000000100d0d7819 */ /* 0x004fc800000016ff */
[----:B01--45:R-:W-:Y:S05]  /*af10*/  ENDCOLLECTIVE ;  /* 0x000000000000791b */ /* 0x033fea0003800000 */
.L_x_281:
[----:B------:R-:W-:Y:S05]  /*af20*/  BSYNC B0 ;  /* 0x0000000000007941 */ /* 0x000fea0003800000 */
.L_x_280:
[----:B------:R-:W-:Y:S05]  /*af30*/  BRA `(.L_x_282) ;  /* 0xffffffe000ac7947 */ /* 0x000fea000383ffff */
        .weak           $__internal_1_$__cuda_sm20_div_rn_f64_full
        .type           $__internal_1_$__cuda_sm20_div_rn_f64_full,@function
        .size           $__internal_1_$__cuda_sm20_div_rn_f64_full,($__internal_2_$__cuda_sm3x_div_rn_noftz_f32_slowpath - $__internal_1_$__cuda_sm20_div_rn_f64_full)
$__internal_1_$__cuda_sm20_div_rn_f64_full:
[C---:B------:R-:W-:Y:S01]  /*af40*/  FSETP.GEU.AND P0, PT, |R9|.reuse, 1.469367938527859385e-39, PT ;  /* 0x001000000900780b */ /* 0x040fe20003f0e200 */
[--C-:B------:R-:W-:Y:S01]  /*af50*/  IMAD.MOV.U32 R14, RZ, RZ, R4.reuse ;  /* 0x000000ffff0e7224 */ /* 0x100fe200078e0004 */
[----:B------:R-:W-:Y:S01]  /*af60*/  LOP3.LUT R2, R9, 0x800fffff, RZ, 0xc0, !PT ;  /* 0x800fffff09027812 */ /* 0x000fe200078ec0ff */
[----:B------:R-:W-:Y:S01]  /*af70*/  IMAD.MOV.U32 R20, RZ, RZ, 0x1ca00000 ;  /* 0x1ca00000ff147424 */ /* 0x000fe200078e00ff */
[----:B------:R-:W-:Y:S01]  /*af80*/  MOV R15, R9 ;  /* 0x00000009000f7202 */ /* 0x000fe20000000f00 */
[----:B------:R-:W-:Y:S01]  /*af90*/  BSSY.RECONVERGENT B4, `(.L_x_283) ;  /* 0x0000055000047945 */ /* 0x000fe20003800200 */
[----:B------:R-:W-:Y:S01]  /*afa0*/  LOP3.LUT R3, R2, 0x3ff00000, RZ, 0xfc, !PT ;  /* 0x3ff0000002037812 */ /* 0x000fe200078efcff */
[----:B------:R-:W-:Y:S01]  /*afb0*/  IMAD.MOV.U32 R2, RZ, RZ, R4 ;  /* 0x000000ffff027224 */ /* 0x000fe200078e0004 */
[----:B------:R-:W-:Y:S02]  /*afc0*/  MOV R4, 0x1 ;  /* 0x0000000100047802 */ /* 0x000fe40000000f00 */
[----:B------:R-:W-:-:S02]  /*afd0*/  FSETP.GEU.AND P2, PT, |R13|, 1.469367938527859385e-39, PT ;  /* 0x001000000d00780b */ /* 0x000fc40003f4e200 */
[----:B------:R-:W-:Y:S01]  /*afe0*/  LOP3.LUT R22, R13, 0x7ff00000, RZ, 0xc0, !PT ;  /* 0x7ff000000d167812 */ /* 0x000fe200078ec0ff */
[----:B------:R-:W-:Y:S01]  /*aff0*/  @!P0 DMUL R2, R14, 8.98846567431157953865e+307 ;  /* 0x7fe000000e028828 */ /* 0x000fe20000000000 */
[----:B------:R-:W-:Y:S02]  /*b000*/  LOP3.LUT R21, R9, 0x7ff00000, RZ, 0xc0, !PT ;  /* 0x7ff0000009157812 */ /* 0x000fe400078ec0ff */
[----:B------:R-:W-:Y:S02]  /*b010*/  MOV R19, R22 ;  /* 0x0000001600137202 */ /* 0x000fe40000000f00 */
[----:B------:R-:W-:Y:S01]  /*b020*/  ISETP.GE.U32.AND P1, PT, R22, R21, PT ;  /* 0x000000151600720c */ /* 0x000fe20003f26070 */
[----:B------:R-:W0:Y:S04]  /*b030*/  MUFU.RCP64H R5, R3 ;  /* 0x0000000300057308 */ /* 0x000e280000001800 */
[----:B------:R-:W-:-:S04]  /*b040*/  @!P2 LOP3.LUT R0, R15, 0x7ff00000, RZ, 0xc0, !PT ;  /* 0x7ff000000f00a812 */ /* 0x000fc800078ec0ff */
[----:B------:R-:W-:Y:S01]  /*b050*/  @!P2 ISETP.GE.U32.AND P3, PT, R22, R0, PT ;  /* 0x000000001600a20c */ /* 0x000fe20003f66070 */
[----:B------:R-:W-:Y:S01]  /*b060*/  IMAD.MOV.U32 R0, RZ, RZ, R21 ;  /* 0x000000ffff007224 */ /* 0x000fe200078e0015 */
[----:B------:R-:W-:-:S05]  /*b070*/  @!P0 LOP3.LUT R0, R3, 0x7ff00000, RZ, 0xc0, !PT ;  /* 0x7ff0000003008812 */ /* 0x000fca00078ec0ff */
[----:B------:R-:W-:Y:S01]  /*b080*/  VIADD R23, R0, 0xffffffff ;  /* 0xffffffff00177836 */ /* 0x000fe20000000000 */
[----:B0-----:R-:W-:-:S08]  /*b090*/  DFMA R6, R4, -R2, 1 ;  /* 0x3ff000000406742b */ /* 0x001fd00000000802 */
[----:B------:R-:W-:-:S08]  /*b0a0*/  DFMA R6, R6, R6, R6 ;  /* 0x000000060606722b */ /* 0x000fd00000000006 */
[----:B------:R-:W-:Y:S01]  /*b0b0*/  DFMA R8, R4, R6, R4 ;  /* 0x000000060408722b */ /* 0x000fe20000000004 */
[C---:B------:R-:W-:Y:S01]  /*b0c0*/  @!P2 SEL R7, R20.reuse, 0x63400000, !P3 ;  /* 0x634000001407a807 */ /* 0x040fe20005800000 */
[----:B------:R-:W-:Y:S01]  /*b0d0*/  @!P2 IMAD.MOV.U32 R6, RZ, RZ, RZ ;  /* 0x000000ffff06a224 */ /* 0x000fe200078e00ff */
[----:B------:R-:W-:Y:S02]  /*b0e0*/  SEL R5, R20, 0x63400000, !P1 ;  /* 0x6340000014057807 */ /* 0x000fe40004800000 */
[--C-:B------:R-:W-:Y:S02]  /*b0f0*/  @!P2 LOP3.LUT R7, R7, 0x80000000, R13.reuse, 0xf8, !PT ;  /* 0x800000000707a812 */ /* 0x100fe400078ef80d */
[----:B------:R-:W-:Y:S01]  /*b100*/  LOP3.LUT R5, R5, 0x800fffff, R13, 0xf8, !PT ;  /* 0x800fffff05057812 */ /* 0x000fe200078ef80d */
[----:B------:R-:W-:Y:S01]  /*b110*/  DFMA R10, R8, -R2, 1 ;  /* 0x3ff00000080a742b */ /* 0x000fe20000000802 */
[----:B------:R-:W-:Y:S02]  /*b120*/  @!P2 LOP3.LUT R7, R7, 0x100000, RZ, 0xfc, !PT ;  /* 0x001000000707a812 */ /* 0x000fe400078efcff */
[----:B------:R-:W-:-:S05]  /*b130*/  MOV R4, R12 ;  /* 0x0000000c00047202 */ /* 0x000fca0000000f00 */
[----:B------:R-:W-:Y:S02]  /*b140*/  DFMA R10, R8, R10, R8 ;  /* 0x0000000a080a722b */ /* 0x000fe40000000008 */
[----:B------:R-:W-:-:S08]  /*b150*/  @!P2 DFMA R4, R4, 2, -R6 ;  /* 0x400000000404a82b */ /* 0x000fd00000000806 */
[----:B------:R-:W-:Y:S02]  /*b160*/  DMUL R6, R10, R4 ;  /* 0x000000040a067228 */ /* 0x000fe40000000000 */
[----:B------:R-:W-:-:S04]  /*b170*/  @!P2 LOP3.LUT R19, R5, 0x7ff00000, RZ, 0xc0, !PT ;  /* 0x7ff000000513a812 */ /* 0x000fc800078ec0ff */
[----:B------:R-:W-:Y:S02]  /*b180*/  IADD3 R21, PT, PT, R19, -0x1, RZ ;  /* 0xffffffff13157810 */ /* 0x000fe40007ffe0ff */
[----:B------:R-:W-:Y:S02]  /*b190*/  DFMA R8, R6, -R2, R4 ;  /* 0x800000020608722b */ /* 0x000fe40000000004 */
[----:B------:R-:W-:-:S04]  /*b1a0*/  ISETP.GT.U32.AND P0, PT, R21, 0x7feffffe, PT ;  /* 0x7feffffe1500780c */ /* 0x000fc80003f04070 */
[----:B------:R-:W-:Y:S02]  /*b1b0*/  ISETP.GT.U32.OR P0, PT, R23, 0x7feffffe, P0 ;  /* 0x7feffffe1700780c */ /* 0x000fe40000704470 */
[----:B------:R-:W-:-:S11]  /*b1c0*/  DFMA R10, R10, R8, R6 ;  /* 0x000000080a0a722b */ /* 0x000fd60000000006 */
[----:B------:R-:W-:Y:S05]  /*b1d0*/  @P0 BRA `(.L_x_284) ;  /* 0x00000000006c0947 */ /* 0x000fea0003800000 */
[----:B------:R-:W-:Y:S02]  /*b1e0*/  LOP3.LUT R7, R15, 0x7ff00000, RZ, 0xc0, !PT ;  /* 0x7ff000000f077812 */ /* 0x000fe400078ec0ff */
[----:B------:R-:W-:Y:S02]  /*b1f0*/  MOV R8, RZ ;  /* 0x000000ff00087202 */ /* 0x000fe40000000f00 */
[CC--:B------:R-:W-:Y:S02]  /*b200*/  VIADDMNMX R0, R22.reuse, -R7.reuse, 0xb9600000, !PT ;  /* 0xb960000016007446 */ /* 0x0c0fe40007800907 */
[----:B------:R-:W-:Y:S02]  /*b210*/  ISETP.GE.U32.AND P0, PT, R22, R7, PT ;  /* 0x000000071600720c */ /* 0x000fe40003f06070 */
[----:B------:R-:W-:Y:S02]  /*b220*/  VIMNMX R0, PT, PT, R0, 0x46a00000, PT ;  /* 0x46a0000000007848 */ /* 0x000fe40003fe0100 */
[----:B------:R-:W-:-:S04]  /*b230*/  SEL R7, R20, 0x63400000, !P0 ;  /* 0x6340000014077807 */ /* 0x000fc80004000000 */
[----:B------:R-:W-:-:S05]  /*b240*/  IADD3 R0, PT, PT, -R7, R0, RZ ;  /* 0x0000000007007210 */ /* 0x000fca0007ffe1ff */
[----:B------:R-:W-:-:S06]  /*b250*/  VIADD R9, R0, 0x7fe00000 ;  /* 0x7fe0000000097836 */ /* 0x000fcc0000000000 */
[----:B------:R-:W-:-:S10]  /*b260*/  DMUL R6, R10, R8 ;  /* 0x000000080a067228 */ /* 0x000fd40000000000 */
[----:B------:R-:W-:-:S13]  /*b270*/  FSETP.GTU.AND P0, PT, |R7|, 1.469367938527859385e-39, PT ;  /* 0x001000000700780b */ /* 0x000fda0003f0c200 */
[----:B------:R-:W-:Y:S05]  /*b280*/  @P0 BRA `(.L_x_285) ;  /* 0x0000000000940947 */ /* 0x000fea0003800000 */
[----:B------:R-:W-:Y:S01]  /*b290*/  DFMA R2, R10, -R2, R4 ;  /* 0x800000020a02722b */ /* 0x000fe20000000004 */
[----:B------:R-:W-:-:S09]  /*b2a0*/  IMAD.MOV.U32 R8, RZ, RZ, RZ ;  /* 0x000000ffff087224 */ /* 0x000fd200078e00ff */
[C---:B------:R-:W-:Y:S02]  /*b2b0*/  FSETP.NEU.AND P0, PT, R3.reuse, RZ, PT ;  /* 0x000000ff0300720b */ /* 0x040fe40003f0d000 */
[----:B------:R-:W-:-:S04]  /*b2c0*/  LOP3.LUT R15, R3, 0x80000000, R15, 0x48, !PT ;  /* 0x80000000030f7812 */ /* 0x000fc800078e480f */
[----:B------:R-:W-:-:S07]  /*b2d0*/  LOP3.LUT R9, R15, R9, RZ, 0xfc, !PT ;  /* 0x000000090f097212 */ /* 0x000fce00078efcff */
[----:B------:R-:W-:Y:S05]  /*b2e0*/  @!P0 BRA `(.L_x_285) ;  /* 0x00000000007c8947 */ /* 0x000fea0003800000 */
[----:B------:R-:W-:Y:S01]  /*b2f0*/  IADD3 R3, PT, PT, -R0, RZ, RZ ;  /* 0x000000ff00037210 */ /* 0x000fe20007ffe1ff */
[----:B------:R-:W-:Y:S01]  /*b300*/  IMAD.MOV.U32 R2, RZ, RZ, RZ ;  /* 0x000000ffff027224 */ /* 0x000fe200078e00ff */
[----:B------:R-:W-:-:S05]  /*b310*/  DMUL.RP R8, R10, R8 ;  /* 0x000000080a087228 */ /* 0x000fca0000008000 */
[----:B------:R-:W-:-:S05]  /*b320*/  DFMA R2, R6, -R2, R10 ;  /* 0x800000020602722b */ /* 0x000fca000000000a */
[----:B------:R-:W-:Y:S02]  /*b330*/  LOP3.LUT R15, R9, R15, RZ, 0x3c, !PT ;  /* 0x0000000f090f7212 */ /* 0x000fe400078e3cff */
[----:B------:R-:W-:-:S04]  /*b340*/  IADD3 R2, PT, PT, -R0, -0x43300000, RZ ;  /* 0xbcd0000000027810 */ /* 0x000fc80007ffe1ff */
[----:B------:R-:W-:-:S04]  /*b350*/  FSETP.NEU.AND P0, PT, |R3|, R2, PT ;  /* 0x000000020300720b */ /* 0x000fc80003f0d200 */
[----:B------:R-:W-:Y:S02]  /*b360*/  FSEL R6, R8, R6, !P0 ;  /* 0x0000000608067208 */ /* 0x000fe40004000000 */
[----:B------:R-:W-:Y:S01]  /*b370*/  FSEL R7, R15, R7, !P0 ;  /* 0x000000070f077208 */ /* 0x000fe20004000000 */
[----:B------:R-:W-:Y:S06]  /*b380*/  BRA `(.L_x_285) ;  /* 0x0000000000547947 */ /* 0x000fec0003800000 */
.L_x_284:
[----:B------:R-:W-:-:S14]  /*b390*/  DSETP.NAN.AND P0, PT, R12, R12, PT ;  /* 0x0000000c0c00722a */ /* 0x000fdc0003f08000 */
[----:B------:R-:W-:Y:S05]  /*b3a0*/  @P0 BRA `(.L_x_286) ;  /* 0x0000000000440947 */ /* 0x000fea0003800000 */
[----:B------:R-:W-:-:S14]  /*b3b0*/  DSETP.NAN.AND P0, PT, R14, R14, PT ;  /* 0x0000000e0e00722a */ /* 0x000fdc0003f08000 */
[----:B------:R-:W-:Y:S05]  /*b3c0*/  @P0 BRA `(.L_x_287) ;  /* 0x0000000000300947 */ /* 0x000fea0003800000 */
[----:B------:R-:W-:Y:S01]  /*b3d0*/  ISETP.NE.AND P0, PT, R19, R0, PT ;  /* 0x000000001300720c */ /* 0x000fe20003f05270 */
[----:B------:R-:W-:Y:S01]  /*b3e0*/  IMAD.MOV.U32 R7, RZ, RZ, -0x80000 ;  /* 0xfff80000ff077424 */ /* 0x000fe200078e00ff */
[----:B------:R-:W-:-:S11]  /*b3f0*/  MOV R6, 0x0 ;  /* 0x0000000000067802 */ /* 0x000fd60000000f00 */
[----:B------:R-:W-:Y:S05]  /*b400*/  @!P0 BRA `(.L_x_285) ;  /* 0x0000000000348947 */ /* 0x000fea0003800000 */
[----:B------:R-:W-:Y:S02]  /*b410*/  ISETP.NE.AND P0, PT, R19, 0x7ff00000, PT ;  /* 0x7ff000001300780c */ /* 0x000fe40003f05270 */
[----:B------:R-:W-:Y:S02]  /*b420*/  LOP3.LUT R7, R13, 0x80000000, R15, 0x48, !PT ;  /* 0x800000000d077812 */ /* 0x000fe400078e480f */
[----:B------:R-:W-:-:S13]  /*b430*/  ISETP.EQ.OR P0, PT, R0, RZ, !P0 ;  /* 0x000000ff0000720c */ /* 0x000fda0004702670 */
[----:B------:R-:W-:Y:S02]  /*b440*/  @P0 LOP3.LUT R0, R7, 0x7ff00000, RZ, 0xfc, !PT ;  /* 0x7ff0000007000812 */ /* 0x000fe400078efcff */
[----:B------:R-:W-:Y:S01]  /*b450*/  @!P0 MOV R6, RZ ;  /* 0x000000ff00068202 */ /* 0x000fe20000000f00 */
[----:B------:R-:W-:Y:S01]  /*b460*/  @P0 IMAD.MOV.U32 R6, RZ, RZ, RZ ;  /* 0x000000ffff060224 */ /* 0x000fe200078e00ff */
[----:B------:R-:W-:Y:S01]  /*b470*/  @P0 MOV R7, R0 ;  /* 0x0000000000070202 */ /* 0x000fe20000000f00 */
[----:B------:R-:W-:Y:S06]  /*b480*/  BRA `(.L_x_285) ;  /* 0x0000000000147947 */ /* 0x000fec0003800000 */
.L_x_287:
[----:B------:R-:W-:Y:S01]  /*b490*/  LOP3.LUT R7, R15, 0x80000, RZ, 0xfc, !PT ;  /* 0x000800000f077812 */ /* 0x000fe200078efcff */
[----:B------:R-:W-:Y:S01]  /*b4a0*/  IMAD.MOV.U32 R6, RZ, RZ, R14 ;  /* 0x000000ffff067224 */ /* 0x000fe200078e000e */
[----:B------:R-:W-:Y:S06]  /*b4b0*/  BRA `(.L_x_285) ;  /* 0x0000000000087947 */ /* 0x000fec0003800000 */
.L_x_286:
[----:B------:R-:W-:Y:S02]  /*b4c0*/  LOP3.LUT R7, R13, 0x80000, RZ, 0xfc, !PT ;  /* 0x000800000d077812 */ /* 0x000fe400078efcff */
[----:B------:R-:W-:-:S07]  /*b4d0*/  MOV R6, R12 ;  /* 0x0000000c00067202 */ /* 0x000fce0000000f00 */
.L_x_285:
[----:B------:R-:W-:Y:S05]  /*b4e0*/  BSYNC.RECONVERGENT B4 ;  /* 0x0000000000047941 */ /* 0x000fea0003800200 */
.L_x_283:
[----:B------:R-:W-:Y:S02]  /*b4f0*/  HFMA2 R3, -RZ, RZ, 0, 0 ;  /* 0x00000000ff037431 */ /* 0x000fe400000001ff */
[----:B------:R-:W-:-:S04]  /*b500*/  IMAD.MOV.U32 R2, RZ, RZ, R18 ;  /* 0x000000ffff027224 */ /* 0x000fc800078e0012 */
[----:B------:R-:W-:Y:S05]  /*b510*/  RET.REL.NODEC R2 `(mega_fused_vasil_accuracy) ;  /* 0xffffff4802b87950 */ /* 0x000fea0003c3ffff */
        .weak           $__internal_2_$__cuda_sm3x_div_rn_noftz_f32_slowpath
        .type           $__internal_2_$__cuda_sm3x_div_rn_noftz_f32_slowpath,@function
        .size           $__internal_2_$__cuda_sm3x_div_rn_noftz_f32_slowpath,(.L_x_302 - $__internal_2_$__cuda_sm3x_div_rn_noftz_f32_slowpath)
$__internal_2_$__cuda_sm3x_div_rn_noftz_f32_slowpath:
[----:B------:R-:W-:Y:S01]  /*b520*/  SHF.R.U32.HI R31, RZ, 0x17, R0 ;  /* 0x00000017ff1f7819 */ /* 0x000fe20000011600 */
[----:B------:R-:W-:Y:S01]  /*b530*/  BSSY.RECONVERGENT B0, `(.L_x_288) ;  /* 0x0000066000007945 */ /* 0x000fe20003800200 */
[--C-:B------:R-:W-:Y:S01]  /*b540*/  SHF.R.U32.HI R33, RZ, 0x17, R15.reuse ;  /* 0x00000017ff217819 */ /* 0x100fe2000001160f */
[----:B------:R-:W-:Y:S01]  /*b550*/  IMAD.MOV.U32 R36, RZ, RZ, R15 ;  /* 0x000000ffff247224 */ /* 0x000fe200078e000f */
[----:B------:R-:W-:Y:S02]  /*b560*/  LOP3.LUT R31, R31, 0xff, RZ, 0xc0, !PT ;  /* 0x000000ff1f1f7812 */ /* 0x000fe400078ec0ff */
[----:B------:R-:W-:-:S03]  /*b570*/  LOP3.LUT R33, R33, 0xff, RZ, 0xc0, !PT ;  /* 0x000000ff21217812 */ /* 0x000fc600078ec0ff */
[----:B------:R-:W-:Y:S01]  /*b580*/  VIADD R34, R31, 0xffffffff ;  /* 0xffffffff1f227836 */ /* 0x000fe20000000000 */
[----:B------:R-:W-:-:S04]  /*b590*/  IADD3 R35, PT, PT, R33, -0x1, RZ ;  /* 0xffffffff21237810 */ /* 0x000fc80007ffe0ff */
[----:B------:R-:W-:-:S04]  /*b5a0*/  ISETP.GT.U32.AND P0, PT, R34, 0xfd, PT ;  /* 0x000000fd2200780c */ /* 0x000fc80003f04070 */
[----:B------:R-:W-:-:S13]  /*b5b0*/  ISETP.GT.U32.OR P0, PT, R35, 0xfd, P0 ;  /* 0x000000fd2300780c */ /* 0x000fda0000704470 */
[----:B------:R-:W-:Y:S01]  /*b5c0*/  @!P0 MOV R32, RZ ;  /* 0x000000ff00208202 */ /* 0x000fe20000000f00 */
        /* <DEDUP_REMOVED lines=9> */
[----:B------:R-:W-:Y:S02]  /*b660*/  P2R R32, PR, RZ, 0x2 ;  /* 0x00000002ff207803 */ /* 0x000fe40000000000 */
[----:B------:R-:W-:-:S04]  /*b670*/  FSETP.NEU.FTZ.AND P1, PT, |R0|, +INF , PT ;  /* 0x7f8000000000780b */ /* 0x000fc80003f3d200 */
[----:B------:R-:W-:-:S09]  /*b680*/  P2R R32, PR, RZ, 0x2 ;  /* 0x00000002ff207803 */ /* 0x000fd20000000000 */
[----:B------:R-:W-:Y:S05]  /*b690*/  @!P1 BRA !P0, `(.L_x_291) ;  /* 0x0000000400309947 */ /* 0x000fea0004000000 */
[----:B------:R-:W-:-:S04]  /*b6a0*/  LOP3.LUT P0, RZ, R36, 0x7fffffff, RZ, 0xc0, !PT ;  /* 0x7fffffff24ff7812 */ /* 0x000fc8000780c0ff */
[----:B------:R-:W-:-:S13]  /*b6b0*/  PLOP3.LUT P0, PT, P1, P0, PT, 0x2f, 0xf2 ;  /* 0x0000000000f2781c */ /* 0x000fda0000f00577 */
[----:B------:R-:W-:Y:S05]  /*b6c0*/  @P0 BRA `(.L_x_292) ;  /* 0x00000004001c0947 */ /* 0x000fea0003800000 */
[----:B------:R-:W-:Y:S02]  /*b6d0*/  FSETP.NEU.FTZ.AND P1, PT, |R15|, +INF , PT ;  /* 0x7f8000000f00780b */ /* 0x000fe40003f3d200 */
[----:B------:R-:W-:-:S04]  /*b6e0*/  LOP3.LUT P0, RZ, R0, 0x7fffffff, RZ, 0xc0, !PT ;  /* 0x7fffffff00ff7812 */ /* 0x000fc8000780c0ff */
[----:B------:R-:W-:-:S13]  /*b6f0*/  PLOP3.LUT P0, PT, P1, P0, PT, 0x2f, 0xf2 ;  /* 0x0000000000f2781c */ /* 0x000fda0000f00577 */
[----:B------:R-:W-:Y:S05]  /*b700*/  @P0 BRA `(.L_x_293) ;  /* 0x0000000400000947 */ /* 0x000fea0003800000 */
[----:B------:R-:W-:-:S13]  /*b710*/  ISETP.GE.AND P0, PT, R35, RZ, PT ;  /* 0x000000ff2300720c */ /* 0x000fda0003f06270 */
[----:B------:R-:W-:Y:S02]  /*b720*/  @P0 IMAD.MOV.U32 R32, RZ, RZ, RZ ;  /* 0x000000ffff200224 */ /* 0x000fe400078e00ff */
[----:B------:R-:W-:Y:S01]  /*b730*/  @!P0 FFMA R36, R15, 1.84467440737095516160e+19, RZ ;  /* 0x5f8000000f248823 */ /* 0x000fe200000000ff */
[----:B------:R-:W-:Y:S02]  /*b740*/  @!P0 MOV R32, 0xffffffc0 ;  /* 0xffffffc000208802 */ /* 0x000fe40000000f00 */
[----:B------:R-:W-:-:S13]  /*b750*/  ISETP.GE.AND P0, PT, R34, RZ, PT ;  /* 0x000000ff2200720c */ /* 0x000fda0003f06270 */
[----:B------:R-:W-:Y:S01]  /*b760*/  @!P0 FFMA R0, R0, 1.84467440737095516160e+19, RZ ;  /* 0x5f80000000008823 */ /* 0x000fe200000000ff */
[----:B------:R-:W-:-:S07]  /*b770*/  @!P0 VIADD R32, R32, 0x40 ;  /* 0x0000004020208836 */ /* 0x000fce0000000000 */
.L_x_289:
[----:B------:R-:W-:Y:S01]  /*b780*/  LEA R35, R31, 0xc0800000, 0x17 ;  /* 0xc08000001f237811 */ /* 0x000fe200078eb8ff */
[----:B------:R-:W-:Y:S01]  /*b790*/  VIADD R33, R33, 0xffffff81 ;  /* 0xffffff8121217836 */ /* 0x000fe20000000000 */
[----:B------:R-:W-:Y:S02]  /*b7a0*/  BSSY.RECONVERGENT B1, `(.L_x_294) ;  /* 0x0000035000017945 */ /* 0x000fe40003800200 */
[----:B------:R-:W-:Y:S01]  /*b7b0*/  IADD3 R80, PT, PT, -R35, R0, RZ ;  /* 0x0000000023507210 */ /* 0x000fe20007ffe1ff */
[C---:B------:R-:W-:Y:S01]  /*b7c0*/  IMAD R0, R33.reuse, -0x800000, R36 ;  /* 0xff80000021007824 */ /* 0x040fe200078e0224 */
[----:B------:R-:W-:Y:S02]  /*b7d0*/  IADD3 R33, PT, PT, R33, 0x7f, -R31 ;  /* 0x0000007f21217810 */ /* 0x000fe40007ffe81f */
[----:B------:R-:W0:Y:S01]  /*b7e0*/  MUFU.RCP R34, R80 ;  /* 0x0000005000227308 */ /* 0x000e220000001000 */
[----:B------:R-:W-:Y:S01]  /*b7f0*/  FADD.FTZ R35, -R80, -RZ ;  /* 0x800000ff50237221 */ /* 0x000fe20000010100 */
[----:B------:R-:W-:-:S03]  /*b800*/  IADD3 R33, PT, PT, R33, R32, RZ ;  /* 0x0000002021217210 */ /* 0x000fc60007ffe0ff */
        /* <DEDUP_REMOVED lines=9> */
[----:B------:R-:W-:-:S05]  /*b8a0*/  IMAD.IADD R31, R32, 0x1, R33 ;  /* 0x00000001201f7824 */ /* 0x000fca00078e0221 */
[----:B------:R-:W-:-:S04]  /*b8b0*/  IADD3 R32, PT, PT, R31, -0x1, RZ ;  /* 0xffffffff1f207810 */ /* 0x000fc80007ffe0ff */
        /* <DEDUP_REMOVED lines=9> */
[CCC-:B------:R-:W-:Y:S01]  /*b950*/  FFMA.RZ R33, R34.reuse, R36.reuse, R37.reuse ;  /* 0x0000002422217223 */ /* 0x1c0fe2000000c025 */
[C---:B------:R-:W-:Y:S02]  /*b960*/  VIADD R32, R31.reuse, 0x20 ;  /* 0x000000201f207836 */ /* 0x040fe40000000000 */
[CCC-:B------:R-:W-:Y:S01]  /*b970*/  FFMA.RP R35, R34.reuse, R36.reuse, R37.reuse ;  /* 0x0000002422237223 */ /* 0x1c0fe20000008025 */
[----:B------:R-:W-:Y:S01]  /*b980*/  FFMA.RM R34, R34, R36, R37 ;  /* 0x0000002422227223 */ /* 0x000fe20000004025 */
[----:B------:R-:W-:Y:S02]  /*b990*/  ISETP.NE.AND P0, PT, R31, RZ, PT ;  /* 0x000000ff1f00720c */ /* 0x000fe40003f05270 */
[----:B------:R-:W-:Y:S02]  /*b9a0*/  LOP3.LUT R33, R33, 0x7fffff, RZ, 0xc0, !PT ;  /* 0x007fffff21217812 */ /* 0x000fe400078ec0ff */
[----:B------:R-:W-:Y:S02]  /*b9b0*/  FSETP.NEU.FTZ.AND P1, PT, R35, R34, PT ;  /* 0x000000222300720b */ /* 0x000fe40003f3d000 */
[----:B------:R-:W-:-:S04]  /*b9c0*/  LOP3.LUT R33, R33, 0x800000, RZ, 0xfc, !PT ;  /* 0x0080000021217812 */ /* 0x000fc800078efcff */
[----:B------:R-:W-:-:S04]  /*b9d0*/  SHF.L.U32 R32, R33, R32, RZ ;  /* 0x0000002021207219 */ /* 0x000fc800000006ff */
[----:B------:R-:W-:Y:S02]  /*b9e0*/  ISETP.NE.AND P0, PT, R32, RZ, P0 ;  /* 0x000000ff2000720c */ /* 0x000fe40000705270 */
[C---:B------:R-:W-:Y:S02]  /*b9f0*/  IADD3 R32, PT, PT, -R31.reuse, RZ, RZ ;  /* 0x000000ff1f207210 */ /* 0x040fe40007ffe1ff */
[----:B------:R-:W-:Y:S02]  /*ba00*/  PLOP3.LUT P1, PT, P1, P0, PT, 0xf8, 0x8f ;  /* 0x00000000008f781c */ /* 0x000fe40000f21f70 */
[----:B------:R-:W-:Y:S02]  /*ba10*/  ISETP.NE.AND P0, PT, R31, RZ, PT ;  /* 0x000000ff1f00720c */ /* 0x000fe40003f05270 */
[----:B------:R-:W-:Y:S02]  /*ba20*/  SEL R31, RZ, 0x1, !P1 ;  /* 0x00000001ff1f7807 */ /* 0x000fe40004800000 */
[----:B------:R-:W-:-:S04]  /*ba30*/  SEL R32, R32, RZ, P0 ;  /* 0x000000ff20207207 */ /* 0x000fc80000000000 */
[----:B------:R-:W-:-:S04]  /*ba40*/  SHF.R.U32.HI R33, RZ, R32, R33 ;  /* 0x00000020ff217219 */ /* 0x000fc80000011621 */
[----:B------:R-:W-:-:S04]  /*ba50*/  SHF.R.U32.HI R32, RZ, 0x1, R33 ;  /* 0x00000001ff207819 */ /* 0x000fc80000011621 */
[----:B------:R-:W-:-:S04]  /*ba60*/  LOP3.LUT R34, R31, 0x1, R32, 0xf8, !PT ;  /* 0x000000011f227812 */ /* 0x000fc800078ef820 */
[----:B------:R-:W-:-:S05]  /*ba70*/  LOP3.LUT R33, R34, R33, RZ, 0xc0, !PT ;  /* 0x0000002122217212 */ /* 0x000fca00078ec0ff */
[----:B------:R-:W-:-:S05]  /*ba80*/  IMAD.IADD R33, R32, 0x1, R33 ;  /* 0x0000000120217824 */ /* 0x000fca00078e0221 */
[----:B------:R-:W-:Y:S01]  /*ba90*/  LOP3.LUT R0, R33, R0, RZ, 0xfc, !PT ;  /* 0x0000000021007212 */ /* 0x000fe200078efcff */
[----:B------:R-:W-:Y:S06]  /*baa0*/  BRA `(.L_x_297) ;  /* 0x0000000000107947 */ /* 0x000fec0003800000 */
.L_x_296:
[----:B------:R-:W-:-:S04]  /*bab0*/  LOP3.LUT R0, R0, 0x80000000, RZ, 0xc0, !PT ;  /* 0x8000000000007812 */ /* 0x000fc800078ec0ff */
[----:B------:R-:W-:Y:S01]  /*bac0*/  LOP3.LUT R0, R0, 0x7f800000, RZ, 0xfc, !PT ;  /* 0x7f80000000007812 */ /* 0x000fe200078efcff */
[----:B------:R-:W-:Y:S06]  /*bad0*/  BRA `(.L_x_297) ;  /* 0x0000000000047947 */ /* 0x000fec0003800000 */
.L_x_295:
[----:B------:R-:W-:-:S07]  /*bae0*/  LEA R0, R33, R0, 0x17 ;  /* 0x0000000021007211 */ /* 0x000fce00078eb8ff */
.L_x_297:
[----:B------:R-:W-:Y:S05]  /*baf0*/  BSYNC.RECONVERGENT B1 ;  /* 0x0000000000017941 */ /* 0x000fea0003800200 */
.L_x_294:
[----:B------:R-:W-:Y:S05]  /*bb00*/  BRA `(.L_x_298) ;  /* 0x0000000000207947 */ /* 0x000fea0003800000 */
.L_x_293:
[----:B------:R-:W-:-:S04]  /*bb10*/  LOP3.LUT R0, R0, 0x80000000, R36, 0x48, !PT ;  /* 0x8000000000007812 */ /* 0x000fc800078e4824 */
[----:B------:R-:W-:Y:S01]  /*bb20*/  LOP3.LUT R0, R0, 0x7f800000, RZ, 0xfc, !PT ;  /* 0x7f80000000007812 */ /* 0x000fe200078efcff */
[----:B------:R-:W-:Y:S06]  /*bb30*/  BRA `(.L_x_298) ;  /* 0x0000000000147947 */ /* 0x000fec0003800000 */
.L_x_292:
[----:B------:R-:W-:Y:S01]  /*bb40*/  LOP3.LUT R0, R0, 0x80000000, R36, 0x48, !PT ;  /* 0x8000000000007812 */ /* 0x000fe200078e4824 */
[----:B------:R-:W-:Y:S06]  /*bb50*/  BRA `(.L_x_298) ;  /* 0x00000000000c7947 */ /* 0x000fec0003800000 */
.L_x_291:
[----:B------:R-:W0:Y:S01]  /*bb60*/  MUFU.RSQ R0, -QNAN ;  /* 0xffc0000000007908 */ /* 0x000e220000001400 */
[----:B------:R-:W-:Y:S05]  /*bb70*/  BRA `(.L_x_298) ;  /* 0x0000000000047947 */ /* 0x000fea0003800000 */
.L_x_290:
[----:B------:R-:W-:-:S07]  /*bb80*/  FADD.FTZ R0, R15, R0 ;  /* 0x000000000f007221 */ /* 0x000fce0000010000 */
.L_x_298:
[----:B------:R-:W-:Y:S05]  /*bb90*/  BSYNC.RECONVERGENT B0 ;  /* 0x0000000000007941 */ /* 0x000fea0003800200 */
.L_x_288:
[----:B------:R-:W-:Y:S02]  /*bba0*/  HFMA2 R33, -RZ, RZ, 0, 0 ;  /* 0x00000000ff217431 */ /* 0x000fe400000001ff */
[----:B------:R-:W-:-:S04]  /*bbb0*/  IMAD.MOV.U32 R32, RZ, RZ, R18 ;  /* 0x000000ffff207224 */ /* 0x000fc800078e0012 */
[----:B0-----:R-:W-:Y:S05]  /*bbc0*/  RET.REL.NODEC R32 `(mega_fused_vasil_accuracy) ;  /* 0xffffff44200c7950 */ /* 0x001fea0003c3ffff */
.L_x_299:
        /* <DEDUP_REMOVED lines=11> */
.L_x_302:


//--------------------- .nv.shared.reserved.0     --------------------------
	.section	.nv.shared.reserved.0,"aw",@nobits
	.weak		__nv_reservedSMEM_offset_0_alias
	.size		__nv_reservedSMEM_offset_0_alias, 0, 64
	.other		__nv_reservedSMEM_offset_0_alias,@"STO_CUDA_RESERVED_SHARED STV_DEFAULT"
__nv_reservedSMEM_offset_0_alias:
	.zero		0
	.zero		64


//--------------------- .nv.global                --------------------------
	.section	.nv.global,"aw",@nobits
.nv.global:
	.type		_ZN32_INTERNAL_fa85e950_4_k_cu_c_tmax4cuda3std6ranges3__45__cpo9iter_moveE,@object
	.size		_ZN32_INTERNAL_fa85e950_4_k_cu_c_tmax4cuda3std6ranges3__45__cpo9iter_moveE,(_ZN32_INTERNAL_fa85e950_4_k_cu_c_tmax4cuda3std3__434_GLOBAL__N__fa85e950_4_k_cu_c_tmax6ignoreE - _ZN32_INTERNAL_fa85e950_4_k_cu_c_tmax4cuda3std6ranges3__45__cpo9iter_moveE)
_ZN32_INTERNAL_fa85e950_4_k_cu_c_tmax4cuda3std6ranges3__45__cpo9iter_moveE:
	.zero		1
	.type		_ZN32_INTERNAL_fa85e950_4_k_cu_c_tmax4cuda3std3__434_GLOBAL__N__fa85e950_4_k_cu_c_tmax6ignoreE,@object
	.size		_ZN32_INTERNAL_fa85e950_4_k_cu_c_tmax4cuda3std3__434_GLOBAL__N__fa85e950_4_k_cu_c_tmax6ignoreE,(_ZN32_INTERNAL_fa85e950_4_k_cu_c_tmax4cuda3std3__45__cpo4cendE - _ZN32_INTERNAL_fa85e950_4_k_cu_c_tmax4cuda3std3__434_GLOBAL__N__fa85e950_4_k_cu_c_tmax6ignoreE)
_ZN32_INTERNAL_fa85e950_4_k_cu_c_tmax4cuda3std3__434_GLOBAL__N__fa85e950_4_k_cu_c_tmax6ignoreE:
	.zero		1
	.type		_ZN32_INTERNAL_fa85e950_4_k_cu_c_tmax4cuda3std3__45__cpo4cendE,@object
	.size		_ZN32_INTERNAL_fa85e950_4_k_cu_c_tmax4cuda3std3__45__cpo4cendE,(_ZN32_INTERNAL_fa85e950_4_k_cu_c_tmax4cuda3std3__45__cpo3endE - _ZN32_INTERNAL_fa85e950_4_k_cu_c_tmax4cuda3std3__45__cpo4cendE)
_ZN32_INTERNAL_fa85e950_4_k_cu_c_tmax4cuda3std3__45__cpo4cendE:
	.zero		1
	.type		_ZN32_INTERNAL_fa85e950_4_k_cu_c_tmax4cuda3std3__45__cpo3endE,@object
	.size		_ZN32_INTERNAL_fa85e950_4_k_cu_c_tmax4cuda3std3__45__cpo3endE,(_ZN32_INTERNAL_fa85e950_4_k_cu_c_tmax4cuda3std3__48in_placeE - _ZN32_INTERNAL_fa85e950_4_k_cu_c_tmax4cuda3std3__45__cpo3endE)
_ZN32_INTERNAL_fa85e950_4_k_cu_c_tmax4cuda3std3__45__cpo3endE:
	.zero		1
	.type		_ZN32_INTERNAL_fa85e950_4_k_cu_c_tmax4cuda3std3__48in_placeE,@object
	.size		_ZN32_INTERNAL_fa85e950_4_k_cu_c_tmax4cuda3std3__48in_placeE,(_ZN32_INTERNAL_fa85e950_4_k_cu_c_tmax4cuda3std6ranges3__45__cpo7advanceE - _ZN32_INTERNAL_fa85e950_4_k_cu_c_tmax4cuda3std3__48in_placeE)
_ZN32_INTERNAL_fa85e950_4_k_cu_c_tmax4cuda3std3__48in_placeE:
	.zero		1
	.type		_ZN32_INTERNAL_fa85e950_4_k_cu_c_tmax4cuda3std6ranges3__45__cpo7advanceE,@object
	.size		_ZN32_INTERNAL_fa85e950_4_k_cu_c_tmax4cuda3std6ranges3__45__cpo7advanceE,(_ZN32_INTERNAL_fa85e950_4_k_cu_c_tmax4cuda3std3__45__cpo5beginE - _ZN32_INTERNAL_fa85e950_4_k_cu_c_tmax4cuda3std6ranges3__45__cpo7advanceE)
_ZN32_INTERNAL_fa85e950_4_k_cu_c_tmax4cuda3std6ranges3__45__cpo7advanceE:
	.zero		1
	.type		_ZN32_INTERNAL_fa85e950_4_k_cu_c_tmax4cuda3std3__45__cpo5beginE,@object
	.size		_ZN32_INTERNAL_fa85e950_4_k_cu_c_tmax4cuda3std3__45__cpo5beginE,(_ZN32_INTERNAL_fa85e950_4_k_cu_c_tmax4cuda3std3__419piecewise_constructE - _ZN32_INTERNAL_fa85e950_4_k_cu_c_tmax4cuda3std3__45__cpo5beginE)
_ZN32_INTERNAL_fa85e950_4_k_cu_c_tmax4cuda3std3__45__cpo5beginE:
	.zero		1
	.type		_ZN32_INTERNAL_fa85e950_4_k_cu_c_tmax4cuda3std3__419piecewise_constructE,@object
	.size		_ZN32_INTERNAL_fa85e950_4_k_cu_c_tmax4cuda3std3__419piecewise_constructE,(_ZN32_INTERNAL_fa85e950_4_k_cu_c_tmax4cuda3std3__45__cpo6cbeginE - _ZN32_INTERNAL_fa85e950_4_k_cu_c_tmax4cuda3std3__419piecewise_constructE)
_ZN32_INTERNAL_fa85e950_4_k_cu_c_tmax4cuda3std3__419piecewise_constructE:
	.zero		1
	.type		_ZN32_INTERNAL_fa85e950_4_k_cu_c_tmax4cuda3std3__45__cpo6cbeginE,@object
	.size		_ZN32_INTERNAL_fa85e950_4_k_cu_c_tmax4cuda3std3__45__cpo6cbeginE,(_ZN32_INTERNAL_fa85e950_4_k_cu_c_tmax4cuda3std6ranges3__45__cpo4swapE - _ZN32_INTERNAL_fa85e950_4_k_cu_c_tmax4cuda3std3__45__cpo6cbeginE)
_ZN32_INTERNAL_fa85e950_4_k_cu_c_tmax4cuda3std3__45__cpo6cbeginE:
	.zero		1
	.type		_ZN32_INTERNAL_fa85e950_4_k_cu_c_tmax4cuda3std6ranges3__45__cpo4swapE,@object
	.size		_ZN32_INTERNAL_fa85e950_4_k_cu_c_tmax4cuda3std6ranges3__45__cpo4swapE,(.L_10 - _ZN32_INTERNAL_fa85e950_4_k_cu_c_tmax4cuda3std6ranges3__45__cpo4swapE)
_ZN32_INTERNAL_fa85e950_4_k_cu_c_tmax4cuda3std6ranges3__45__cpo4swapE:
	.zero		1
.L_10:


//--------------------- .nv.shared.mega_fused_vasil_accuracy --------------------------
	.section	.nv.shared.mega_fused_vasil_accuracy,"aw",@nobits
	.sectionflags	@""
	.align	8
.nv.shared.mega_fused_vasil_accuracy:
	.zero		6408


//--------------------- .nv.constant0.compute_final_accuracy --------------------------
	.section	.nv.constant0.compute_final_accuracy,"a",@progbits
	.sectionflags	@""
	.align	4
.nv.constant0.compute_final_accuracy:
	.zero		920


//--------------------- .nv.constant0.reset_accuracy_counters --------------------------
	.section	.nv.constant0.reset_accuracy_counters,"a",@progbits
	.sectionflags	@""
	.align	4
.nv.constant0.reset_accuracy_counters:
	.zero		912


//--------------------- .nv.constant0.mega_fused_vasil_accuracy --------------------------
	.section	.nv.constant0.mega_fused_vasil_accuracy,"a",@progbits
	.sectionflags	@""
	.align	4
.nv.constant0.mega_fused_vasil_accuracy:
	.zero		984


//--------------------- SYMBOLS --------------------------

	.type		.nv.reservedSmem.offset0,@object
	.size		.nv.reservedSmem.offset0,0x4
	.type		.nv.reservedSmem.cap,@object
	.size		.nv.reservedSmem.cap,0x4
